	.target	sm_90a

	.elftype	@"ET_EXEC"


//--------------------- .note.nv.tkinfo           --------------------------
	.section	.note.nv.tkinfo,"",@"SHT_NOTE"
	.sectionflags	@"SHF_NOTE_NV_TKINFO"
	.tkinfo
        /*0018*/ 	.word	0x00000002
        /*0030*/ 	.string	""
        /*0030*/ 	.string	"ptxas"
        /*0030*/ 	.string	"Cuda compilation tools, release 13.0, V13.0.88"
        /*0030*/ 	.string	"Build cuda_13.0.r13.0/compiler.36424714_0"
        /*0030*/ 	.string	"-arch sm_90a -m 64 "



//--------------------- .note.nv.cuinfo           --------------------------
	.section	.note.nv.cuinfo,"",@"SHT_NOTE"
	.sectionflags	@"SHF_NOTE_NV_CUINFO"
        /*0018*/ 	.short	0x0002
        /*001a*/ 	.short	0x005a
        /*001c*/ 	.short	0x0082
	.zero		2


//--------------------- .nv.info                  --------------------------
	.section	.nv.info,"",@"SHT_CUDA_INFO"
	.align	4


	//----- nvinfo : EIATTR_REGCOUNT
	.align		4
        /*0000*/ 	.byte	0x04, 0x2f
        /*0002*/ 	.short	(.L_12 - .L_11)
	.align		4
.L_11:
        /*0004*/ 	.word	index@(_ZN7cutlass13device_kernelINS_4gemm6kernel13GemmUniversalIN4cute5tupleIJiiiiEEENS1_10collective13CollectiveMmaINS1_37MainloopSm90TmaGmmaWarpSpecializedFP8ILi22ENS5_IJNS4_1CILi1EEESB_SB_EEENS1_32KernelTmaWarpSpecializedPingpongEEENS5_IJNSA_ILi64EEENSA_ILi256EEENSA_ILi32EEEEEENS_12float_e4m3_tENS5_IJlSB_lEEESJ_SK_NS4_8TiledMMAINS4_8MMA_AtomIJNS4_4SM904GMMA31MMA_64x256x32_F32E4M3E4M3_SS_TNILNSO_7ScaleInE1ELSQ_1EEEEEENS4_6LayoutISC_NS5_IJNSA_ILi0EEESU_SU_EEEEENS5_IJNS4_10UnderscoreESX_SX_EEEEENS4_13SM90_TMA_LOADENS4_14ComposedLayoutINS4_7SwizzleILi1ELi4ELi3EEENS4_18smem_ptr_flag_bitsILi8EEENST_INS5_IJNSA_ILi8EEESH_EEENS5_IJSH_SB_EEEEEEEvNS4_8identityES10_S1A_vS1B_EENS_8epilogue10collective6detail29Sm90TmaWarpSpecializedAdapterINS1E_15DefaultEpilogueISJ_SK_SK_NS1D_6thread17LinearCombinationISJ_Li1EffLNS1I_9ScaleType4KindE0ELNS_15FloatRoundStyleE2ESJ_EENS1_15EpilogueDefaultEEEEEvvEEEEvNT_6ParamsE)
        /*0008*/ 	.word	0x000000a8


	//----- nvinfo : EIATTR_FRAME_SIZE
	.align		4
.L_12:
        /*000c*/ 	.byte	0x04, 0x11
        /*000e*/ 	.short	(.L_14 - .L_13)
	.align		4
.L_13:
        /*0010*/ 	.word	index@(_ZN7cutlass13device_kernelINS_4gemm6kernel13GemmUniversalIN4cute5tupleIJiiiiEEENS1_10collective13CollectiveMmaINS1_37MainloopSm90TmaGmmaWarpSpecializedFP8ILi22ENS5_IJNS4_1CILi1EEESB_SB_EEENS1_32KernelTmaWarpSpecializedPingpongEEENS5_IJNSA_ILi64EEENSA_ILi256EEENSA_ILi32EEEEEENS_12float_e4m3_tENS5_IJlSB_lEEESJ_SK_NS4_8TiledMMAINS4_8MMA_AtomIJNS4_4SM904GMMA31MMA_64x256x32_F32E4M3E4M3_SS_TNILNSO_7ScaleInE1ELSQ_1EEEEEENS4_6LayoutISC_NS5_IJNSA_ILi0EEESU_SU_EEEEENS5_IJNS4_10UnderscoreESX_SX_EEEEENS4_13SM90_TMA_LOADENS4_14ComposedLayoutINS4_7SwizzleILi1ELi4ELi3EEENS4_18smem_ptr_flag_bitsILi8EEENST_INS5_IJNSA_ILi8EEESH_EEENS5_IJSH_SB_EEEEEEEvNS4_8identityES10_S1A_vS1B_EENS_8epilogue10collective6detail29Sm90TmaWarpSpecializedAdapterINS1E_15DefaultEpilogueISJ_SK_SK_NS1D_6thread17LinearCombinationISJ_Li1EffLNS1I_9ScaleType4KindE0ELNS_15FloatRoundStyleE2ESJ_EENS1_15EpilogueDefaultEEEEEvvEEEEvNT_6ParamsE)
        /*0014*/ 	.word	0x00000110


	//----- nvinfo : EIATTR_MIN_STACK_SIZE
	.align		4
.L_14:
        /*0018*/ 	.byte	0x04, 0x12
        /*001a*/ 	.short	(.L_16 - .L_15)
	.align		4
.L_15:
        /*001c*/ 	.word	index@(_ZN7cutlass13device_kernelINS_4gemm6kernel13GemmUniversalIN4cute5tupleIJiiiiEEENS1_10collective13CollectiveMmaINS1_37MainloopSm90TmaGmmaWarpSpecializedFP8ILi22ENS5_IJNS4_1CILi1EEESB_SB_EEENS1_32KernelTmaWarpSpecializedPingpongEEENS5_IJNSA_ILi64EEENSA_ILi256EEENSA_ILi32EEEEEENS_12float_e4m3_tENS5_IJlSB_lEEESJ_SK_NS4_8TiledMMAINS4_8MMA_AtomIJNS4_4SM904GMMA31MMA_64x256x32_F32E4M3E4M3_SS_TNILNSO_7ScaleInE1ELSQ_1EEEEEENS4_6LayoutISC_NS5_IJNSA_ILi0EEESU_SU_EEEEENS5_IJNS4_10UnderscoreESX_SX_EEEEENS4_13SM90_TMA_LOADENS4_14ComposedLayoutINS4_7SwizzleILi1ELi4ELi3EEENS4_18smem_ptr_flag_bitsILi8EEENST_INS5_IJNSA_ILi8EEESH_EEENS5_IJSH_SB_EEEEEEEvNS4_8identityES10_S1A_vS1B_EENS_8epilogue10collective6detail29Sm90TmaWarpSpecializedAdapterINS1E_15DefaultEpilogueISJ_SK_SK_NS1D_6thread17LinearCombinationISJ_Li1EffLNS1I_9ScaleType4KindE0ELNS_15FloatRoundStyleE2ESJ_EENS1_15EpilogueDefaultEEEEEvvEEEEvNT_6ParamsE)
        /*0020*/ 	.word	0x00000110
.L_16:


//--------------------- .nv.compat                --------------------------
	.section	.nv.compat,"",@"SHT_CUDA_COMPAT_INFO"
	.align	4
        /*0000*/ 	.byte	0x02, 0x09, 0x01, 0x00, 0x02, 0x02, 0x04, 0x00, 0x02, 0x05, 0x05, 0x00, 0x03, 0x07, 0x01, 0x01
        /*0010*/ 	.byte	0x02, 0x03, 0x01, 0x00, 0x02, 0x06, 0x01, 0x00, 0x04, 0x0b, 0x08, 0x00, 0x00, 0x00, 0x00, 0x00
        /*0020*/ 	.byte	0x00, 0x00, 0x00, 0x00


//--------------------- .nv.info._ZN7cutlass13device_kernelINS_4gemm6kernel13GemmUniversalIN4cute5tupleIJiiiiEEENS1_10collective13CollectiveMmaINS1_37MainloopSm90TmaGmmaWarpSpecializedFP8ILi22ENS5_IJNS4_1CILi1EEESB_SB_EEENS1_32KernelTmaWarpSpecializedPingpongEEENS5_IJNSA_ILi64EEENSA_ILi256EEENSA_ILi32EEEEEENS_12float_e4m3_tENS5_IJlSB_lEEESJ_SK_NS4_8TiledMMAINS4_8MMA_AtomIJNS4_4SM904GMMA31MMA_64x256x32_F32E4M3E4M3_SS_TNILNSO_7ScaleInE1ELSQ_1EEEEEENS4_6LayoutISC_NS5_IJNSA_ILi0EEESU_SU_EEEEENS5_IJNS4_10UnderscoreESX_SX_EEEEENS4_13SM90_TMA_LOADENS4_14ComposedLayoutINS4_7SwizzleILi1ELi4ELi3EEENS4_18smem_ptr_flag_bitsILi8EEENST_INS5_IJNSA_ILi8EEESH_EEENS5_IJSH_SB_EEEEEEEvNS4_8identityES10_S1A_vS1B_EENS_8epilogue10collective6detail29Sm90TmaWarpSpecializedAdapterINS1E_15DefaultEpilogueISJ_SK_SK_NS1D_6thread17LinearCombinationISJ_Li1EffLNS1I_9ScaleType4KindE0ELNS_15FloatRoundStyleE2ESJ_EENS1_15EpilogueDefaultEEEEEvvEEEEvNT_6ParamsE --------------------------
	.section	.nv.info._ZN7cutlass13device_kernelINS_4gemm6kernel13GemmUniversalIN4cute5tupleIJiiiiEEENS1_10collective13CollectiveMmaINS1_37MainloopSm90TmaGmmaWarpSpecializedFP8ILi22ENS5_IJNS4_1CILi1EEESB_SB_EEENS1_32KernelTmaWarpSpecializedPingpongEEENS5_IJNSA_ILi64EEENSA_ILi256EEENSA_ILi32EEEEEENS_12float_e4m3_tENS5_IJlSB_lEEESJ_SK_NS4_8TiledMMAINS4_8MMA_AtomIJNS4_4SM904GMMA31MMA_64x256x32_F32E4M3E4M3_SS_TNILNSO_7ScaleInE1ELSQ_1EEEEEENS4_6LayoutISC_NS5_IJNSA_ILi0EEESU_SU_EEEEENS5_IJNS4_10UnderscoreESX_SX_EEEEENS4_13SM90_TMA_LOADENS4_14ComposedLayoutINS4_7SwizzleILi1ELi4ELi3EEENS4_18smem_ptr_flag_bitsILi8EEENST_INS5_IJNSA_ILi8EEESH_EEENS5_IJSH_SB_EEEEEEEvNS4_8identityES10_S1A_vS1B_EENS_8epilogue10collective6detail29Sm90TmaWarpSpecializedAdapterINS1E_15DefaultEpilogueISJ_SK_SK_NS1D_6thread17LinearCombinationISJ_Li1EffLNS1I_9ScaleType4KindE0ELNS_15FloatRoundStyleE2ESJ_EENS1_15EpilogueDefaultEEEEEvvEEEEvNT_6ParamsE,"",@"SHT_CUDA_INFO"
	.sectionflags	@""
	.align	4


	//----- nvinfo : EIATTR_CUDA_API_VERSION
	.align		4
        /*0000*/ 	.byte	0x04, 0x37
        /*0002*/ 	.short	(.L_18 - .L_17)
.L_17:
        /*0004*/ 	.word	0x00000082


	//----- nvinfo : EIATTR_KPARAM_INFO
	.align		4
.L_18:
        /*0008*/ 	.byte	0x04, 0x17
        /*000a*/ 	.short	(.L_20 - .L_19)
.L_19:
        /*000c*/ 	.word	0x00000000
        /*0010*/ 	.short	0x0000
        /*0012*/ 	.short	0x0070
        /*0014*/ 	.byte	0x00, 0xf0, 0x01, 0x10


	//----- nvinfo : EIATTR_SPARSE_MMA_MASK
	.align		4
.L_20:
        /*0018*/ 	.byte	0x03, 0x50
        /*001a*/ 	.short	0x0000


	//----- nvinfo : EIATTR_MAXREG_COUNT
	.align		4
        /*001c*/ 	.byte	0x03, 0x1b
        /*001e*/ 	.short	0x00a8


	//----- nvinfo : EIATTR_NUM_BARRIERS
	.align		4
        /*0020*/ 	.byte	0x02, 0x4c
        /*0022*/ 	.byte	0x01
	.zero		1


	//----- nvinfo : EIATTR_ANNOTATIONS
	.align		4
        /*0024*/ 	.byte	0x04, 0x55
        /*0026*/ 	.short	(.L_22 - .L_21)


	//   ....[0]....
.L_21:
        /*0028*/ 	.word	0x00000001
        /*002c*/ 	.byte	0xc0, 0x0d, 0x00, 0x00, 0x01, 0x00, 0x00, 0x00, 0xf0, 0x0d, 0x00, 0x00, 0x01, 0x00, 0x00, 0x00
        /* <DEDUP_REMOVED lines=206> */
        /*0d1c*/ 	.byte	0x20, 0x0b, 0x01, 0x00


	//----- nvinfo : EIATTR_MERCURY_ISA_VERSION
	.align		4
.L_22:
        /*0d20*/ 	.byte	0x03, 0x5f
        /*0d22*/ 	.short	0x0101


	//----- nvinfo : EIATTR_INT_WARP_WIDE_INSTR_OFFSETS
	.align		4
        /*0d24*/ 	.byte	0x04, 0x31
        /*0d26*/ 	.short	(.L_24 - .L_23)


	//   ....[0]....
.L_23:
        /*0d28*/ 	.word	0x00000720


	//   ....[1]....
        /*0d2c*/ 	.word	0x00000730


	//   ....[2]....
        /*0d30*/ 	.word	0x000007a0


	//   ....[3]....
        /*0d34*/ 	.word	0x000007b0


	//   ....[4]....
        /*0d38*/ 	.word	0x000007c0


	//   ....[5]....
        /*0d3c*/ 	.word	0x000007e0


	//   ....[6]....
        /*0d40*/ 	.word	0x00000840


	//   ....[7]....
        /*0d44*/ 	.word	0x00000860


	//----- nvinfo : EIATTR_COOP_GROUP_MASK_REGIDS
	.align		4
.L_24:
        /*0d48*/ 	.byte	0x04, 0x29
        /*0d4a*/ 	.short	(.L_26 - .L_25)


	//   ....[0]....
.L_25:
        /*0d4c*/ 	.word	0xffffffff


	//   ....[1]....
        /*0d50*/ 	.word	0xffffffff


	//   ....[2]....
        /*0d54*/ 	.word	0xffffffff


	//   ....[3]....
        /*0d58*/ 	.word	0xffffffff


	//   ....[4]....
        /*0d5c*/ 	.word	0xffffffff


	//   ....[5]....
        /*0d60*/ 	.word	0xffffffff


	//----- nvinfo : EIATTR_COOP_GROUP_INSTR_OFFSETS
	.align		4
.L_26:
        /*0d64*/ 	.byte	0x04, 0x28
        /*0d66*/ 	.short	(.L_28 - .L_27)


	//   ....[0]....
.L_27:
        /*0d68*/ 	.word	0x00000060


	//   ....[1]....
        /*0d6c*/ 	.word	0x00000090


	//   ....[2]....
        /*0d70*/ 	.word	0x00000190


	//   ....[3]....
        /*0d74*/ 	.word	0x00000610


	//   ....[4]....
        /*0d78*/ 	.word	0x00000650


	//   ....[5]....
        /*0d7c*/ 	.word	0x00000690


	//----- nvinfo : EIATTR_REG_RECONFIG
	.align		4
.L_28:
        /*0d80*/ 	.byte	0x01, 0x54
	.zero		2


	//----- nvinfo : EIATTR_MBARRIER_INSTR_OFFSETS
	.align		4
        /*0d84*/ 	.byte	0x04, 0x39
        /*0d86*/ 	.short	(.L_30 - .L_29)


	//   ....[0]....
.L_29:
        /*0d88*/ 	.word	0x00000330
        /*0d8c*/ 	.word	0x000000ff
        /*0d90*/ 	.word	0x00000000
        /*0d94*/ 	.short	0x0100
        /*0d96*/ 	.byte	0x07
	.zero		1


	//   ....[1]....
        /*0d98*/ 	.word	0x00000340
        /*0d9c*/ 	.word	0x000000ff
        /*0da0*/ 	.word	0x000000b0
        /*0da4*/ 	.short	0x0100
        /*0da6*/ 	.byte	0x07
	.zero		1


	//   ....[2]....
        /*0da8*/ 	.word	0x00000350
        /*0dac*/ 	.word	0x000000ff
        /*0db0*/ 	.word	0x00000008
        /*0db4*/ 	.short	0x0100
        /*0db6*/ 	.byte	0x07
	.zero		1


	//   ....[3]....
        /*0db8*/ 	.word	0x00000360
        /*0dbc*/ 	.word	0x000000ff
        /*0dc0*/ 	.word	0x000000b8
        /*0dc4*/ 	.short	0x0100
        /*0dc6*/ 	.byte	0x07
	.zero		1


	//   ....[4]....
        /*0dc8*/ 	.word	0x00000370
        /*0dcc*/ 	.word	0x000000ff
        /*0dd0*/ 	.word	0x00000010
        /*0dd4*/ 	.short	0x0100
        /*0dd6*/ 	.byte	0x07
	.zero		1


	//   ....[5]....
        /*0dd8*/ 	.word	0x00000380
        /*0ddc*/ 	.word	0x000000ff
        /*0de0*/ 	.word	0x000000c0
        /*0de4*/ 	.short	0x0100
        /*0de6*/ 	.byte	0x07
	.zero		1


	//   ....[6]....
        /*0de8*/ 	.word	0x00000390
        /*0dec*/ 	.word	0x000000ff
        /*0df0*/ 	.word	0x00000018
        /*0df4*/ 	.short	0x0100
        /*0df6*/ 	.byte	0x07
	.zero		1


	//   ....[7]....
        /*0df8*/ 	.word	0x000003a0
        /*0dfc*/ 	.word	0x000000ff
        /*0e00*/ 	.word	0x000000c8
        /*0e04*/ 	.short	0x0100
        /*0e06*/ 	.byte	0x07
	.zero		1


	//   ....[8]....
        /*0e08*/ 	.word	0x000003b0
        /*0e0c*/ 	.word	0x000000ff
        /*0e10*/ 	.word	0x00000020
        /*0e14*/ 	.short	0x0100
        /*0e16*/ 	.byte	0x07
	.zero		1


	//   ....[9]....
        /*0e18*/ 	.word	0x000003c0
        /*0e1c*/ 	.word	0x000000ff
        /*0e20*/ 	.word	0x000000d0
        /*0e24*/ 	.short	0x0100
        /*0e26*/ 	.byte	0x07
	.zero		1


	//   ....[10]....
        /*0e28*/ 	.word	0x000003d0
        /*0e2c*/ 	.word	0x000000ff
        /*0e30*/ 	.word	0x00000028
        /*0e34*/ 	.short	0x0100
        /*0e36*/ 	.byte	0x07
	.zero		1


	//   ....[11]....
        /*0e38*/ 	.word	0x000003e0
        /*0e3c*/ 	.word	0x000000ff
        /*0e40*/ 	.word	0x000000d8
        /*0e44*/ 	.short	0x0100
        /*0e46*/ 	.byte	0x07
	.zero		1


	//   ....[12]....
        /*0e48*/ 	.word	0x000003f0
        /*0e4c*/ 	.word	0x000000ff
        /*0e50*/ 	.word	0x00000030
        /*0e54*/ 	.short	0x0100
        /*0e56*/ 	.byte	0x07
	.zero		1


	//   ....[13]....
        /*0e58*/ 	.word	0x00000400
        /*0e5c*/ 	.word	0x000000ff
        /*0e60*/ 	.word	0x000000e0
        /*0e64*/ 	.short	0x0100
        /*0e66*/ 	.byte	0x07
	.zero		1


	//   ....[14]....
        /*0e68*/ 	.word	0x00000410
        /*0e6c*/ 	.word	0x000000ff
        /*0e70*/ 	.word	0x00000038
        /*0e74*/ 	.short	0x0100
        /*0e76*/ 	.byte	0x07
	.zero		1


	//   ....[15]....
        /*0e78*/ 	.word	0x00000420
        /*0e7c*/ 	.word	0x000000ff
        /*0e80*/ 	.word	0x000000e8
        /*0e84*/ 	.short	0x0100
        /*0e86*/ 	.byte	0x07
	.zero		1


	//   ....[16]....
        /*0e88*/ 	.word	0x00000430
        /*0e8c*/ 	.word	0x000000ff
        /*0e90*/ 	.word	0x00000040
        /*0e94*/ 	.short	0x0100
        /*0e96*/ 	.byte	0x07
	.zero		1


	//   ....[17]....
        /*0e98*/ 	.word	0x00000440
        /*0e9c*/ 	.word	0x000000ff
        /*0ea0*/ 	.word	0x000000f0
        /*0ea4*/ 	.short	0x0100
        /*0ea6*/ 	.byte	0x07
	.zero		1


	//   ....[18]....
        /*0ea8*/ 	.word	0x00000450
        /*0eac*/ 	.word	0x000000ff
        /*0eb0*/ 	.word	0x00000048
        /*0eb4*/ 	.short	0x0100
        /*0eb6*/ 	.byte	0x07
	.zero		1


	//   ....[19]....
        /*0eb8*/ 	.word	0x00000460
        /*0ebc*/ 	.word	0x000000ff
        /*0ec0*/ 	.word	0x000000f8
        /*0ec4*/ 	.short	0x0100
        /*0ec6*/ 	.byte	0x07
	.zero		1


	//   ....[20]....
        /*0ec8*/ 	.word	0x00000470
        /*0ecc*/ 	.word	0x000000ff
        /*0ed0*/ 	.word	0x00000050
        /*0ed4*/ 	.short	0x0100
        /*0ed6*/ 	.byte	0x07
	.zero		1


	//   ....[21]....
        /*0ed8*/ 	.word	0x00000480
        /*0edc*/ 	.word	0x000000ff
        /*0ee0*/ 	.word	0x00000100
        /*0ee4*/ 	.short	0x0100
        /*0ee6*/ 	.byte	0x07
	.zero		1


	//   ....[22]....
        /*0ee8*/ 	.word	0x00000490
        /*0eec*/ 	.word	0x000000ff
        /*0ef0*/ 	.word	0x00000058
        /*0ef4*/ 	.short	0x0100
        /*0ef6*/ 	.byte	0x07
	.zero		1


	//   ....[23]....
        /*0ef8*/ 	.word	0x000004a0
        /*0efc*/ 	.word	0x000000ff
        /*0f00*/ 	.word	0x00000108
        /*0f04*/ 	.short	0x0100
        /*0f06*/ 	.byte	0x07
	.zero		1


	//   ....[24]....
        /*0f08*/ 	.word	0x000004b0
        /*0f0c*/ 	.word	0x000000ff
        /*0f10*/ 	.word	0x00000060
        /*0f14*/ 	.short	0x0100
        /*0f16*/ 	.byte	0x07
	.zero		1


	//   ....[25]....
        /*0f18*/ 	.word	0x000004c0
        /*0f1c*/ 	.word	0x000000ff
        /*0f20*/ 	.word	0x00000110
        /*0f24*/ 	.short	0x0100
        /*0f26*/ 	.byte	0x07
	.zero		1


	//   ....[26]....
        /*0f28*/ 	.word	0x000004d0
        /*0f2c*/ 	.word	0x000000ff
        /*0f30*/ 	.word	0x00000068
        /*0f34*/ 	.short	0x0100
        /*0f36*/ 	.byte	0x07
	.zero		1


	//   ....[27]....
        /*0f38*/ 	.word	0x000004e0
        /*0f3c*/ 	.word	0x000000ff
        /*0f40*/ 	.word	0x00000118
        /*0f44*/ 	.short	0x0100
        /*0f46*/ 	.byte	0x07
	.zero		1


	//   ....[28]....
        /*0f48*/ 	.word	0x000004f0
        /*0f4c*/ 	.word	0x000000ff
        /*0f50*/ 	.word	0x00000070
        /*0f54*/ 	.short	0x0100
        /*0f56*/ 	.byte	0x07
	.zero		1


	//   ....[29]....
        /*0f58*/ 	.word	0x00000500
        /*0f5c*/ 	.word	0x000000ff
        /*0f60*/ 	.word	0x00000120
        /*0f64*/ 	.short	0x0100
        /*0f66*/ 	.byte	0x07
	.zero		1


	//   ....[30]....
        /*0f68*/ 	.word	0x00000510
        /*0f6c*/ 	.word	0x000000ff
        /*0f70*/ 	.word	0x00000078
        /*0f74*/ 	.short	0x0100
        /*0f76*/ 	.byte	0x07
	.zero		1


	//   ....[31]....
        /*0f78*/ 	.word	0x00000520
        /*0f7c*/ 	.word	0x000000ff
        /*0f80*/ 	.word	0x00000128
        /*0f84*/ 	.short	0x0100
        /*0f86*/ 	.byte	0x07
	.zero		1


	//   ....[32]....
        /*0f88*/ 	.word	0x00000530
        /*0f8c*/ 	.word	0x000000ff
        /*0f90*/ 	.word	0x00000080
        /*0f94*/ 	.short	0x0100
        /*0f96*/ 	.byte	0x07
	.zero		1


	//   ....[33]....
        /*0f98*/ 	.word	0x00000540
        /*0f9c*/ 	.word	0x000000ff
        /*0fa0*/ 	.word	0x00000130
        /*0fa4*/ 	.short	0x0100
        /*0fa6*/ 	.byte	0x07
	.zero		1


	//   ....[34]....
        /*0fa8*/ 	.word	0x00000550
        /*0fac*/ 	.word	0x000000ff
        /*0fb0*/ 	.word	0x00000088
        /*0fb4*/ 	.short	0x0100
        /*0fb6*/ 	.byte	0x07
	.zero		1


	//   ....[35]....
        /*0fb8*/ 	.word	0x00000560
        /*0fbc*/ 	.word	0x000000ff
        /*0fc0*/ 	.word	0x00000138
        /*0fc4*/ 	.short	0x0100
        /*0fc6*/ 	.byte	0x07
	.zero		1


	//   ....[36]....
        /*0fc8*/ 	.word	0x00000570
        /*0fcc*/ 	.word	0x000000ff
        /*0fd0*/ 	.word	0x00000090
        /*0fd4*/ 	.short	0x0100
        /*0fd6*/ 	.byte	0x07
	.zero		1


	//   ....[37]....
        /*0fd8*/ 	.word	0x00000580
        /*0fdc*/ 	.word	0x000000ff
        /*0fe0*/ 	.word	0x00000140
        /*0fe4*/ 	.short	0x0100
        /*0fe6*/ 	.byte	0x07
	.zero		1


	//   ....[38]....
        /*0fe8*/ 	.word	0x00000590
        /*0fec*/ 	.word	0x000000ff
        /*0ff0*/ 	.word	0x00000098
        /*0ff4*/ 	.short	0x0100
        /*0ff6*/ 	.byte	0x07
	.zero		1


	//   ....[39]....
        /*0ff8*/ 	.word	0x000005a0
        /*0ffc*/ 	.word	0x000000ff
        /*1000*/ 	.word	0x00000148
        /*1004*/ 	.short	0x0100
        /*1006*/ 	.byte	0x07
	.zero		1


	//   ....[40]....
        /*1008*/ 	.word	0x000005b0
        /*100c*/ 	.word	0x000000ff
        /*1010*/ 	.word	0x000000a0
        /*1014*/ 	.short	0x0100
        /*1016*/ 	.byte	0x07
	.zero		1


	//   ....[41]....
        /*1018*/ 	.word	0x000005c0
        /*101c*/ 	.word	0x000000ff
        /*1020*/ 	.word	0x00000150
        /*1024*/ 	.short	0x0100
        /*1026*/ 	.byte	0x07
	.zero		1


	//   ....[42]....
        /*1028*/ 	.word	0x000005d0
        /*102c*/ 	.word	0x000000ff
        /*1030*/ 	.word	0x000000a8
        /*1034*/ 	.short	0x0100
        /*1036*/ 	.byte	0x07
	.zero		1


	//   ....[43]....
        /*1038*/ 	.word	0x000005e0
        /*103c*/ 	.word	0x000000ff
        /*1040*/ 	.word	0x00000158
        /*1044*/ 	.short	0x0100
        /*1046*/ 	.byte	0x07
	.zero		1


	//   ....[44]....
        /*1048*/ 	.word	0x00000880
        /*104c*/ 	.word	0x000000ff
        /*1050*/ 	.word	0x00000190
        /*1054*/ 	.short	0x0100
        /*1056*/ 	.byte	0x07
	.zero		1


	//   ....[45]....
        /*1058*/ 	.word	0x00000890
        /*105c*/ 	.word	0x000000ff
        /*1060*/ 	.word	0x00000198
        /*1064*/ 	.short	0x0100
        /*1066*/ 	.byte	0x07
	.zero		1


	//   ....[46]....
        /*1068*/ 	.word	0x000008d0
        /*106c*/ 	.word	0x000000ff
        /*1070*/ 	.word	0x00000170
        /*1074*/ 	.short	0x0100
        /*1076*/ 	.byte	0x0a
	.zero		1


	//   ....[47]....
        /*1078*/ 	.word	0x000008f0
        /*107c*/ 	.word	0x000000ff
        /*1080*/ 	.word	0x00000178
        /*1084*/ 	.short	0x0100
        /*1086*/ 	.byte	0x0a
	.zero		1


	//   ....[48]....
        /*1088*/ 	.word	0x00000900
        /*108c*/ 	.word	0x000000ff
        /*1090*/ 	.word	0x00000180
        /*1094*/ 	.short	0x0100
        /*1096*/ 	.byte	0x0a
	.zero		1


	//   ....[49]....
        /*1098*/ 	.word	0x00000910
        /*109c*/ 	.word	0x000000ff
        /*10a0*/ 	.word	0x00000188
        /*10a4*/ 	.short	0x0100
        /*10a6*/ 	.byte	0x0a
	.zero		1


	//   ....[50]....
        /*10a8*/ 	.word	0x000017f0
        /*10ac*/ 	.word	0x000000ff
        /*10b0*/ 	.word	0xfffffff8
        /*10b4*/ 	.short	0x010a
        /*10b6*/ 	.byte	0x11
	.zero		1


	//   ....[51]....
        /*10b8*/ 	.word	0x000021d0
        /*10bc*/ 	.word	0x000000ff
        /*10c0*/ 	.word	0x00000000
        /*10c4*/ 	.short	0x010a
        /*10c6*/ 	.byte	0x06
	.zero		1


	//   ....[52]....
        /*10c8*/ 	.word	0x00002210
        /*10cc*/ 	.word	0x000000ff
        /*10d0*/ 	.word	0x00000000
        /*10d4*/ 	.short	0x010a
        /*10d6*/ 	.byte	0x06
	.zero		1


	//   ....[53]....
        /*10d8*/ 	.word	0x000033a0
        /*10dc*/ 	.word	0x000000ff
        /*10e0*/ 	.word	0x00000000
        /*10e4*/ 	.short	0x010a
        /*10e6*/ 	.byte	0x09
	.zero		1


	//   ....[54]....
        /*10e8*/ 	.word	0x000033e0
        /*10ec*/ 	.word	0x000000ff
        /*10f0*/ 	.word	0x00000000
        /*10f4*/ 	.short	0x010a
        /*10f6*/ 	.byte	0x09
	.zero		1


	//   ....[55]....
        /*10f8*/ 	.word	0x000043e0
        /*10fc*/ 	.word	0x000000ff
        /*1100*/ 	.word	0x00000000
        /*1104*/ 	.short	0x0101
        /*1106*/ 	.byte	0x08
	.zero		1


	//   ....[56]....
        /*1108*/ 	.word	0x00005490
        /*110c*/ 	.word	0x000000e3
        /*1110*/ 	.word	0x00000000
        /*1114*/ 	.short	0x0101
        /*1116*/ 	.byte	0x1d
	.zero		1


	//   ....[57]....
        /*1118*/ 	.word	0x000055b0
        /*111c*/ 	.word	0x000000ff
        /*1120*/ 	.word	0x00000000
        /*1124*/ 	.short	0x0101
        /*1126*/ 	.byte	0x08
	.zero		1


	//   ....[58]....
        /*1128*/ 	.word	0x00005660
        /*112c*/ 	.word	0x000000ff
        /*1130*/ 	.word	0x00000008
        /*1134*/ 	.short	0x010a
        /*1136*/ 	.byte	0x11
	.zero		1


	//   ....[59]....
        /*1138*/ 	.word	0x0000e850
        /*113c*/ 	.word	0x00000003
        /*1140*/ 	.word	0x00000000
        /*1144*/ 	.short	0x0101
        /*1146*/ 	.byte	0x1d
	.zero		1


	//   ....[60]....
        /*1148*/ 	.word	0x0000f250
        /*114c*/ 	.word	0x0000000b
        /*1150*/ 	.word	0x000000b0
        /*1154*/ 	.short	0x010a
        /*1156*/ 	.byte	0x3f
	.zero		1


	//   ....[61]....
        /*1158*/ 	.word	0x0000f600
        /*115c*/ 	.word	0x00000004
        /*1160*/ 	.word	0x00000198
        /*1164*/ 	.short	0x0101
        /*1166*/ 	.byte	0x3f
	.zero		1


	//   ....[62]....
        /*1168*/ 	.word	0x0000fdf0
        /*116c*/ 	.word	0x00000007
        /*1170*/ 	.word	0x00000000
        /*1174*/ 	.short	0x010a
        /*1176*/ 	.byte	0x3f
	.zero		1


	//   ....[63]....
        /*1178*/ 	.word	0x0000fe70
        /*117c*/ 	.word	0x00000009
        /*1180*/ 	.word	0x00000000
        /*1184*/ 	.short	0x010a
        /*1186*/ 	.byte	0x3f
	.zero		1


	//   ....[64]....
        /*1188*/ 	.word	0x0000ff00
        /*118c*/ 	.word	0x00000006
        /*1190*/ 	.word	0x00000000
        /*1194*/ 	.short	0x010a
        /*1196*/ 	.byte	0x3f
	.zero		1


	//   ....[65]....
        /*1198*/ 	.word	0x0000ff90
        /*119c*/ 	.word	0x00000009
        /*11a0*/ 	.word	0x00000000
        /*11a4*/ 	.short	0x010a
        /*11a6*/ 	.byte	0x3f
	.zero		1


	//   ....[66]....
        /*11a8*/ 	.word	0x00010020
        /*11ac*/ 	.word	0x00000006
        /*11b0*/ 	.word	0x00000000
        /*11b4*/ 	.short	0x010a
        /*11b6*/ 	.byte	0x3f
	.zero		1


	//   ....[67]....
        /*11b8*/ 	.word	0x000100b0
        /*11bc*/ 	.word	0x00000009
        /*11c0*/ 	.word	0x00000000
        /*11c4*/ 	.short	0x010a
        /*11c6*/ 	.byte	0x3f
	.zero		1


	//   ....[68]....
        /*11c8*/ 	.word	0x00010140
        /*11cc*/ 	.word	0x00000006
        /*11d0*/ 	.word	0x00000000
        /*11d4*/ 	.short	0x010a
        /*11d6*/ 	.byte	0x3f
	.zero		1


	//   ....[69]....
        /*11d8*/ 	.word	0x000101d0
        /*11dc*/ 	.word	0x00000009
        /*11e0*/ 	.word	0x00000000
        /*11e4*/ 	.short	0x010a
        /*11e6*/ 	.byte	0x3f
	.zero		1


	//   ....[70]....
        /*11e8*/ 	.word	0x00010260
        /*11ec*/ 	.word	0x00000006
        /*11f0*/ 	.word	0x00000000
        /*11f4*/ 	.short	0x010a
        /*11f6*/ 	.byte	0x3f
	.zero		1


	//   ....[71]....
        /*11f8*/ 	.word	0x000102f0
        /*11fc*/ 	.word	0x00000009
        /*1200*/ 	.word	0x00000000
        /*1204*/ 	.short	0x010a
        /*1206*/ 	.byte	0x3f
	.zero		1


	//   ....[72]....
        /*1208*/ 	.word	0x00010380
        /*120c*/ 	.word	0x00000006
        /*1210*/ 	.word	0x00000000
        /*1214*/ 	.short	0x010a
        /*1216*/ 	.byte	0x3f
	.zero		1


	//   ....[73]....
        /*1218*/ 	.word	0x00010410
        /*121c*/ 	.word	0x00000009
        /*1220*/ 	.word	0x00000000
        /*1224*/ 	.short	0x010a
        /*1226*/ 	.byte	0x3f
	.zero		1


	//   ....[74]....
        /*1228*/ 	.word	0x000104a0
        /*122c*/ 	.word	0x00000006
        /*1230*/ 	.word	0x00000000
        /*1234*/ 	.short	0x010a
        /*1236*/ 	.byte	0x3f
	.zero		1


	//   ....[75]....
        /*1238*/ 	.word	0x00010530
        /*123c*/ 	.word	0x00000009
        /*1240*/ 	.word	0x00000000
        /*1244*/ 	.short	0x010a
        /*1246*/ 	.byte	0x3f
	.zero		1


	//   ....[76]....
        /*1248*/ 	.word	0x000105c0
        /*124c*/ 	.word	0x00000006
        /*1250*/ 	.word	0x00000000
        /*1254*/ 	.short	0x010a
        /*1256*/ 	.byte	0x3f
	.zero		1


	//   ....[77]....
        /*1258*/ 	.word	0x00010650
        /*125c*/ 	.word	0x00000009
        /*1260*/ 	.word	0x00000000
        /*1264*/ 	.short	0x010a
        /*1266*/ 	.byte	0x3f
	.zero		1


	//   ....[78]....
        /*1268*/ 	.word	0x000106e0
        /*126c*/ 	.word	0x00000006
        /*1270*/ 	.word	0x00000000
        /*1274*/ 	.short	0x010a
        /*1276*/ 	.byte	0x3f
	.zero		1


	//   ....[79]....
        /*1278*/ 	.word	0x00010770
        /*127c*/ 	.word	0x00000009
        /*1280*/ 	.word	0x00000000
        /*1284*/ 	.short	0x010a
        /*1286*/ 	.byte	0x3f
	.zero		1


	//   ....[80]....
        /*1288*/ 	.word	0x00010800
        /*128c*/ 	.word	0x00000006
        /*1290*/ 	.word	0x00000000
        /*1294*/ 	.short	0x010a
        /*1296*/ 	.byte	0x3f
	.zero		1


	//   ....[81]....
        /*1298*/ 	.word	0x00010890
        /*129c*/ 	.word	0x00000009
        /*12a0*/ 	.word	0x00000000
        /*12a4*/ 	.short	0x010a
        /*12a6*/ 	.byte	0x3f
	.zero		1


	//   ....[82]....
        /*12a8*/ 	.word	0x00010920
        /*12ac*/ 	.word	0x00000006
        /*12b0*/ 	.word	0x00000000
        /*12b4*/ 	.short	0x010a
        /*12b6*/ 	.byte	0x3f
	.zero		1


	//   ....[83]....
        /*12b8*/ 	.word	0x000109b0
        /*12bc*/ 	.word	0x00000003
        /*12c0*/ 	.word	0x00000000
        /*12c4*/ 	.short	0x010a
        /*12c6*/ 	.byte	0x3f
	.zero		1


	//   ....[84]....
        /*12c8*/ 	.word	0x00010a20
        /*12cc*/ 	.word	0x00000003
        /*12d0*/ 	.word	0xfffffff8
        /*12d4*/ 	.short	0x010a
        /*12d6*/ 	.byte	0x3f
	.zero		1


	//   ....[85]....
        /*12d8*/ 	.word	0x00010a80
        /*12dc*/ 	.word	0x00000003
        /*12e0*/ 	.word	0x00000000
        /*12e4*/ 	.short	0x010a
        /*12e6*/ 	.byte	0x3f
	.zero		1


	//   ....[86]....
        /*12e8*/ 	.word	0x00010af0
        /*12ec*/ 	.word	0x00000000
        /*12f0*/ 	.word	0x00000000
        /*12f4*/ 	.short	0x010a
        /*12f6*/ 	.byte	0x3f
	.zero		1


	//   ....[87]....
        /*12f8*/ 	.word	0x00010b60
        /*12fc*/ 	.word	0x00000019
        /*1300*/ 	.word	0x00000008
        /*1304*/ 	.short	0x010a
        /*1306*/ 	.byte	0x3f
	.zero		1


	//   ....[88]....
        /*1308*/ 	.word	0x00010c30
        /*130c*/ 	.word	0x0000000b
        /*1310*/ 	.word	0x000000b0
        /*1314*/ 	.short	0x010a
        /*1316*/ 	.byte	0x3f
	.zero		1


	//   ....[89]....
        /*1318*/ 	.word	0x00010d10
        /*131c*/ 	.word	0x00000007
        /*1320*/ 	.word	0x00000000
        /*1324*/ 	.short	0x010a
        /*1326*/ 	.byte	0x3f
	.zero		1


	//   ....[90]....
        /*1328*/ 	.word	0x00010d60
        /*132c*/ 	.word	0x00000009
        /*1330*/ 	.word	0x00000000
        /*1334*/ 	.short	0x010a
        /*1336*/ 	.byte	0x3f
	.zero		1


	//   ....[91]....
        /*1338*/ 	.word	0x00010db0
        /*133c*/ 	.word	0x00000006
        /*1340*/ 	.word	0x00000000
        /*1344*/ 	.short	0x010a
        /*1346*/ 	.byte	0x3f
	.zero		1


	//   ....[92]....
        /*1348*/ 	.word	0x00010e00
        /*134c*/ 	.word	0x00000009
        /*1350*/ 	.word	0x00000000
        /*1354*/ 	.short	0x010a
        /*1356*/ 	.byte	0x3f
	.zero		1


	//   ....[93]....
        /*1358*/ 	.word	0x00010e50
        /*135c*/ 	.word	0x00000006
        /*1360*/ 	.word	0x00000000
        /*1364*/ 	.short	0x010a
        /*1366*/ 	.byte	0x3f
	.zero		1


	//   ....[94]....
        /*1368*/ 	.word	0x00010ea0
        /*136c*/ 	.word	0x00000009
        /*1370*/ 	.word	0x00000000
        /*1374*/ 	.short	0x010a
        /*1376*/ 	.byte	0x3f
	.zero		1


	//   ....[95]....
        /*1378*/ 	.word	0x00010ef0
        /*137c*/ 	.word	0x00000006
        /*1380*/ 	.word	0x00000000
        /*1384*/ 	.short	0x010a
        /*1386*/ 	.byte	0x3f
	.zero		1


	//   ....[96]....
        /*1388*/ 	.word	0x00010f40
        /*138c*/ 	.word	0x00000009
        /*1390*/ 	.word	0x00000000
        /*1394*/ 	.short	0x010a
        /*1396*/ 	.byte	0x3f
	.zero		1


	//   ....[97]....
        /*1398*/ 	.word	0x00010f90
        /*139c*/ 	.word	0x00000006
        /*13a0*/ 	.word	0x00000000
        /*13a4*/ 	.short	0x010a
        /*13a6*/ 	.byte	0x3f
	.zero		1


	//   ....[98]....
        /*13a8*/ 	.word	0x00010fe0
        /*13ac*/ 	.word	0x00000009
        /*13b0*/ 	.word	0x00000000
        /*13b4*/ 	.short	0x010a
        /*13b6*/ 	.byte	0x3f
	.zero		1


	//   ....[99]....
        /*13b8*/ 	.word	0x00011030
        /*13bc*/ 	.word	0x00000006
        /*13c0*/ 	.word	0x00000000
        /*13c4*/ 	.short	0x010a
        /*13c6*/ 	.byte	0x3f
	.zero		1


	//   ....[100]....
        /*13c8*/ 	.word	0x00011080
        /*13cc*/ 	.word	0x00000009
        /*13d0*/ 	.word	0x00000000
        /*13d4*/ 	.short	0x010a
        /*13d6*/ 	.byte	0x3f
	.zero		1


	//   ....[101]....
        /*13d8*/ 	.word	0x000110d0
        /*13dc*/ 	.word	0x00000006
        /*13e0*/ 	.word	0x00000000
        /*13e4*/ 	.short	0x010a
        /*13e6*/ 	.byte	0x3f
	.zero		1


	//   ....[102]....
        /*13e8*/ 	.word	0x00011120
        /*13ec*/ 	.word	0x00000009
        /*13f0*/ 	.word	0x00000000
        /*13f4*/ 	.short	0x010a
        /*13f6*/ 	.byte	0x3f
	.zero		1


	//   ....[103]....
        /*13f8*/ 	.word	0x00011170
        /*13fc*/ 	.word	0x00000006
        /*1400*/ 	.word	0x00000000
        /*1404*/ 	.short	0x010a
        /*1406*/ 	.byte	0x3f
	.zero		1


	//   ....[104]....
        /*1408*/ 	.word	0x000111c0
        /*140c*/ 	.word	0x00000009
        /*1410*/ 	.word	0x00000000
        /*1414*/ 	.short	0x010a
        /*1416*/ 	.byte	0x3f
	.zero		1


	//   ....[105]....
        /*1418*/ 	.word	0x00011210
        /*141c*/ 	.word	0x00000006
        /*1420*/ 	.word	0x00000000
        /*1424*/ 	.short	0x010a
        /*1426*/ 	.byte	0x3f
	.zero		1


	//   ....[106]....
        /*1428*/ 	.word	0x00011260
        /*142c*/ 	.word	0x00000009
        /*1430*/ 	.word	0x00000000
        /*1434*/ 	.short	0x010a
        /*1436*/ 	.byte	0x3f
	.zero		1


	//   ....[107]....
        /*1438*/ 	.word	0x000112b0
        /*143c*/ 	.word	0x00000006
        /*1440*/ 	.word	0x00000000
        /*1444*/ 	.short	0x010a
        /*1446*/ 	.byte	0x3f
	.zero		1


	//   ....[108]....
        /*1448*/ 	.word	0x00011300
        /*144c*/ 	.word	0x00000009
        /*1450*/ 	.word	0x00000000
        /*1454*/ 	.short	0x010a
        /*1456*/ 	.byte	0x3f
	.zero		1


	//   ....[109]....
        /*1458*/ 	.word	0x00011350
        /*145c*/ 	.word	0x00000006
        /*1460*/ 	.word	0x00000000
        /*1464*/ 	.short	0x010a
        /*1466*/ 	.byte	0x3f
	.zero		1


	//----- nvinfo : EIATTR_NUM_MBARRIERS
	.align		4
.L_30:
        /*1468*/ 	.byte	0x03, 0x38
        /*146a*/ 	.short	0x0032


	//----- nvinfo : EIATTR_EXIT_INSTR_OFFSETS
	.align		4
        /*146c*/ 	.byte	0x04, 0x1c
        /*146e*/ 	.short	(.L_32 - .L_31)


	//   ....[0]....
.L_31:
        /*1470*/ 	.word	0x00001520


	//   ....[1]....
        /*1474*/ 	.word	0x00001580


	//   ....[2]....
        /*1478*/ 	.word	0x0000ef60


	//   ....[3]....
        /*147c*/ 	.word	0x0000ef90


	//   ....[4]....
        /*1480*/ 	.word	0x00010a00


	//----- nvinfo : EIATTR_MAX_THREADS
	.align		4
.L_32:
        /*1484*/ 	.byte	0x04, 0x05
        /*1486*/ 	.short	(.L_34 - .L_33)
.L_33:
        /*1488*/ 	.word	0x00000180
        /*148c*/ 	.word	0x00000001
        /*1490*/ 	.word	0x00000001


	//----- nvinfo : EIATTR_CRS_STACK_SIZE
	.align		4
.L_34:
        /*1494*/ 	.byte	0x04, 0x1e
        /*1496*/ 	.short	(.L_36 - .L_35)
.L_35:
        /*1498*/ 	.word	0x00000000


	//----- nvinfo : EIATTR_CBANK_PARAM_SIZE
	.align		4
.L_36:
        /*149c*/ 	.byte	0x03, 0x19
        /*149e*/ 	.short	0x0470


	//----- nvinfo : EIATTR_PARAM_CBANK
	.align		4
        /*14a0*/ 	.byte	0x04, 0x0a
        /*14a2*/ 	.short	(.L_38 - .L_37)
	.align		4
.L_37:
        /*14a4*/ 	.word	index@(.nv.constant0._ZN7cutlass13device_kernelINS_4gemm6kernel13GemmUniversalIN4cute5tupleIJiiiiEEENS1_10collective13CollectiveMmaINS1_37MainloopSm90TmaGmmaWarpSpecializedFP8ILi22ENS5_IJNS4_1CILi1EEESB_SB_EEENS1_32KernelTmaWarpSpecializedPingpongEEENS5_IJNSA_ILi64EEENSA_ILi256EEENSA_ILi32EEEEEENS_12float_e4m3_tENS5_IJlSB_lEEESJ_SK_NS4_8TiledMMAINS4_8MMA_AtomIJNS4_4SM904GMMA31MMA_64x256x32_F32E4M3E4M3_SS_TNILNSO_7ScaleInE1ELSQ_1EEEEEENS4_6LayoutISC_NS5_IJNSA_ILi0EEESU_SU_EEEEENS5_IJNS4_10UnderscoreESX_SX_EEEEENS4_13SM90_TMA_LOADENS4_14ComposedLayoutINS4_7SwizzleILi1ELi4ELi3EEENS4_18smem_ptr_flag_bitsILi8EEENST_INS5_IJNSA_ILi8EEESH_EEENS5_IJSH_SB_EEEEEEEvNS4_8identityES10_S1A_vS1B_EENS_8epilogue10collective6detail29Sm90TmaWarpSpecializedAdapterINS1E_15DefaultEpilogueISJ_SK_SK_NS1D_6thread17LinearCombinationISJ_Li1EffLNS1I_9ScaleType4KindE0ELNS_15FloatRoundStyleE2ESJ_EENS1_15EpilogueDefaultEEEEEvvEEEEvNT_6ParamsE)
        /*14a8*/ 	.short	0x0210
        /*14aa*/ 	.short	0x0470


	//----- nvinfo : EIATTR_SW_WAR
	.align		4
.L_38:
        /*14ac*/ 	.byte	0x04, 0x36
        /*14ae*/ 	.short	(.L_40 - .L_39)
.L_39:
        /*14b0*/ 	.word	0x00000008
.L_40:


//--------------------- .nv.callgraph             --------------------------
	.section	.nv.callgraph,"",@"SHT_CUDA_CALLGRAPH"
	.align	4
	.sectionentsize	8
	.align		4
        /*0000*/ 	.word	0x00000000
	.align		4
        /*0004*/ 	.word	0xffffffff
	.align		4
        /*0008*/ 	.word	0x00000000
	.align		4
        /*000c*/ 	.word	0xfffffffe
	.align		4
        /*0010*/ 	.word	0x00000000
	.align		4
        /*0014*/ 	.word	0xfffffffd
	.align		4
        /*0018*/ 	.word	0x00000000
	.align		4
        /*001c*/ 	.word	0xfffffffc


//--------------------- .nv.constant4             --------------------------
	.section	.nv.constant4,"a",@progbits
	.align	8
	.align		8
.nv.constant4:
        /*0000*/ 	.dword	_ZN40_INTERNAL_b6e4bef4_4_k_cu_68a510d1_228244cuda3std3__45__cpo5beginE
	.align		8
        /*0008*/ 	.dword	_ZN40_INTERNAL_b6e4bef4_4_k_cu_68a510d1_228244cuda3std3__45__cpo3endE
	.align		8
        /*0010*/ 	.dword	_ZN40_INTERNAL_b6e4bef4_4_k_cu_68a510d1_228244cuda3std3__45__cpo6cbeginE
	.align		8
        /*0018*/ 	.dword	_ZN40_INTERNAL_b6e4bef4_4_k_cu_68a510d1_228244cuda3std3__45__cpo4cendE
	.align		8
        /*0020*/ 	.dword	_ZN40_INTERNAL_b6e4bef4_4_k_cu_68a510d1_228244cuda3std3__442_GLOBAL__N__b6e4bef4_4_k_cu_68a510d1_228246ignoreE
	.align		8
        /*0028*/ 	.dword	_ZN40_INTERNAL_b6e4bef4_4_k_cu_68a510d1_228244cuda3std3__419piecewise_constructE
	.align		8
        /*0030*/ 	.dword	_ZN40_INTERNAL_b6e4bef4_4_k_cu_68a510d1_228244cuda3std3__48in_placeE
	.align		8
        /*0038*/ 	.dword	_ZN40_INTERNAL_b6e4bef4_4_k_cu_68a510d1_228244cuda3std6ranges3__45__cpo4swapE
	.align		8
        /*0040*/ 	.dword	_ZN40_INTERNAL_b6e4bef4_4_k_cu_68a510d1_228244cuda3std6ranges3__45__cpo9iter_moveE
	.align		8
        /*0048*/ 	.dword	_ZN40_INTERNAL_b6e4bef4_4_k_cu_68a510d1_228244cute7productE
	.align		8
        /*0050*/ 	.dword	_ZN40_INTERNAL_b6e4bef4_4_k_cu_68a510d1_228244cute1_E


//--------------------- .text._ZN7cutlass13device_kernelINS_4gemm6kernel13GemmUniversalIN4cute5tupleIJiiiiEEENS1_10collective13CollectiveMmaINS1_37MainloopSm90TmaGmmaWarpSpecializedFP8ILi22ENS5_IJNS4_1CILi1EEESB_SB_EEENS1_32KernelTmaWarpSpecializedPingpongEEENS5_IJNSA_ILi64EEENSA_ILi256EEENSA_ILi32EEEEEENS_12float_e4m3_tENS5_IJlSB_lEEESJ_SK_NS4_8TiledMMAINS4_8MMA_AtomIJNS4_4SM904GMMA31MMA_64x256x32_F32E4M3E4M3_SS_TNILNSO_7ScaleInE1ELSQ_1EEEEEENS4_6LayoutISC_NS5_IJNSA_ILi0EEESU_SU_EEEEENS5_IJNS4_10UnderscoreESX_SX_EEEEENS4_13SM90_TMA_LOADENS4_14ComposedLayoutINS4_7SwizzleILi1ELi4ELi3EEENS4_18smem_ptr_flag_bitsILi8EEENST_INS5_IJNSA_ILi8EEESH_EEENS5_IJSH_SB_EEEEEEEvNS4_8identityES10_S1A_vS1B_EENS_8epilogue10collective6detail29Sm90TmaWarpSpecializedAdapterINS1E_15DefaultEpilogueISJ_SK_SK_NS1D_6thread17LinearCombinationISJ_Li1EffLNS1I_9ScaleType4KindE0ELNS_15FloatRoundStyleE2ESJ_EENS1_15EpilogueDefaultEEEEEvvEEEEvNT_6ParamsE --------------------------
	.section	.text._ZN7cutlass13device_kernelINS_4gemm6kernel13GemmUniversalIN4cute5tupleIJiiiiEEENS1_10collective13CollectiveMmaINS1_37MainloopSm90TmaGmmaWarpSpecializedFP8ILi22ENS5_IJNS4_1CILi1EEESB_SB_EEENS1_32KernelTmaWarpSpecializedPingpongEEENS5_IJNSA_ILi64EEENSA_ILi256EEENSA_ILi32EEEEEENS_12float_e4m3_tENS5_IJlSB_lEEESJ_SK_NS4_8TiledMMAINS4_8MMA_AtomIJNS4_4SM904GMMA31MMA_64x256x32_F32E4M3E4M3_SS_TNILNSO_7ScaleInE1ELSQ_1EEEEEENS4_6LayoutISC_NS5_IJNSA_ILi0EEESU_SU_EEEEENS5_IJNS4_10UnderscoreESX_SX_EEEEENS4_13SM90_TMA_LOADENS4_14ComposedLayoutINS4_7SwizzleILi1ELi4ELi3EEENS4_18smem_ptr_flag_bitsILi8EEENST_INS5_IJNSA_ILi8EEESH_EEENS5_IJSH_SB_EEEEEEEvNS4_8identityES10_S1A_vS1B_EENS_8epilogue10collective6detail29Sm90TmaWarpSpecializedAdapterINS1E_15DefaultEpilogueISJ_SK_SK_NS1D_6thread17LinearCombinationISJ_Li1EffLNS1I_9ScaleType4KindE0ELNS_15FloatRoundStyleE2ESJ_EENS1_15EpilogueDefaultEEEEEvvEEEEvNT_6ParamsE,"ax",@progbits
	.align	128
.text._ZN7cutlass13device_kernelINS_4gemm6kernel13GemmUniversalIN4cute5tupleIJiiiiEEENS1_10collective13CollectiveMmaINS1_37MainloopSm90TmaGmmaWarpSpecializedFP8ILi22ENS5_IJNS4_1CILi1EEESB_SB_EEENS1_32KernelTmaWarpSpecializedPingpongEEENS5_IJNSA_ILi64EEENSA_ILi256EEENSA_ILi32EEEEEENS_12float_e4m3_tENS5_IJlSB_lEEESJ_SK_NS4_8TiledMMAINS4_8MMA_AtomIJNS4_4SM904GMMA31MMA_64x256x32_F32E4M3E4M3_SS_TNILNSO_7ScaleInE1ELSQ_1EEEEEENS4_6LayoutISC_NS5_IJNSA_ILi0EEESU_SU_EEEEENS5_IJNS4_10UnderscoreESX_SX_EEEEENS4_13SM90_TMA_LOADENS4_14ComposedLayoutINS4_7SwizzleILi1ELi4ELi3EEENS4_18smem_ptr_flag_bitsILi8EEENST_INS5_IJNSA_ILi8EEESH_EEENS5_IJSH_SB_EEEEEEEvNS4_8identityES10_S1A_vS1B_EENS_8epilogue10collective6detail29Sm90TmaWarpSpecializedAdapterINS1E_15DefaultEpilogueISJ_SK_SK_NS1D_6thread17LinearCombinationISJ_Li1EffLNS1I_9ScaleType4KindE0ELNS_15FloatRoundStyleE2ESJ_EENS1_15EpilogueDefaultEEEEEvvEEEEvNT_6ParamsE:
        .type           _ZN7cutlass13device_kernelINS_4gemm6kernel13GemmUniversalIN4cute5tupleIJiiiiEEENS1_10collective13CollectiveMmaINS1_37MainloopSm90TmaGmmaWarpSpecializedFP8ILi22ENS5_IJNS4_1CILi1EEESB_SB_EEENS1_32KernelTmaWarpSpecializedPingpongEEENS5_IJNSA_ILi64EEENSA_ILi256EEENSA_ILi32EEEEEENS_12float_e4m3_tENS5_IJlSB_lEEESJ_SK_NS4_8TiledMMAINS4_8MMA_AtomIJNS4_4SM904GMMA31MMA_64x256x32_F32E4M3E4M3_SS_TNILNSO_7ScaleInE1ELSQ_1EEEEEENS4_6LayoutISC_NS5_IJNSA_ILi0EEESU_SU_EEEEENS5_IJNS4_10UnderscoreESX_SX_EEEEENS4_13SM90_TMA_LOADENS4_14ComposedLayoutINS4_7SwizzleILi1ELi4ELi3EEENS4_18smem_ptr_flag_bitsILi8EEENST_INS5_IJNSA_ILi8EEESH_EEENS5_IJSH_SB_EEEEEEEvNS4_8identityES10_S1A_vS1B_EENS_8epilogue10collective6detail29Sm90TmaWarpSpecializedAdapterINS1E_15DefaultEpilogueISJ_SK_SK_NS1D_6thread17LinearCombinationISJ_Li1EffLNS1I_9ScaleType4KindE0ELNS_15FloatRoundStyleE2ESJ_EENS1_15EpilogueDefaultEEEEEvvEEEEvNT_6ParamsE,@function
        .size           _ZN7cutlass13device_kernelINS_4gemm6kernel13GemmUniversalIN4cute5tupleIJiiiiEEENS1_10collective13CollectiveMmaINS1_37MainloopSm90TmaGmmaWarpSpecializedFP8ILi22ENS5_IJNS4_1CILi1EEESB_SB_EEENS1_32KernelTmaWarpSpecializedPingpongEEENS5_IJNSA_ILi64EEENSA_ILi256EEENSA_ILi32EEEEEENS_12float_e4m3_tENS5_IJlSB_lEEESJ_SK_NS4_8TiledMMAINS4_8MMA_AtomIJNS4_4SM904GMMA31MMA_64x256x32_F32E4M3E4M3_SS_TNILNSO_7ScaleInE1ELSQ_1EEEEEENS4_6LayoutISC_NS5_IJNSA_ILi0EEESU_SU_EEEEENS5_IJNS4_10UnderscoreESX_SX_EEEEENS4_13SM90_TMA_LOADENS4_14ComposedLayoutINS4_7SwizzleILi1ELi4ELi3EEENS4_18smem_ptr_flag_bitsILi8EEENST_INS5_IJNSA_ILi8EEESH_EEENS5_IJSH_SB_EEEEEEEvNS4_8identityES10_S1A_vS1B_EENS_8epilogue10collective6detail29Sm90TmaWarpSpecializedAdapterINS1E_15DefaultEpilogueISJ_SK_SK_NS1D_6thread17LinearCombinationISJ_Li1EffLNS1I_9ScaleType4KindE0ELNS_15FloatRoundStyleE2ESJ_EENS1_15EpilogueDefaultEEEEEvvEEEEvNT_6ParamsE,(.L_x_369 - _ZN7cutlass13device_kernelINS_4gemm6kernel13GemmUniversalIN4cute5tupleIJiiiiEEENS1_10collective13CollectiveMmaINS1_37MainloopSm90TmaGmmaWarpSpecializedFP8ILi22ENS5_IJNS4_1CILi1EEESB_SB_EEENS1_32KernelTmaWarpSpecializedPingpongEEENS5_IJNSA_ILi64EEENSA_ILi256EEENSA_ILi32EEEEEENS_12float_e4m3_tENS5_IJlSB_lEEESJ_SK_NS4_8TiledMMAINS4_8MMA_AtomIJNS4_4SM904GMMA31MMA_64x256x32_F32E4M3E4M3_SS_TNILNSO_7ScaleInE1ELSQ_1EEEEEENS4_6LayoutISC_NS5_IJNSA_ILi0EEESU_SU_EEEEENS5_IJNS4_10UnderscoreESX_SX_EEEEENS4_13SM90_TMA_LOADENS4_14ComposedLayoutINS4_7SwizzleILi1ELi4ELi3EEENS4_18smem_ptr_flag_bitsILi8EEENST_INS5_IJNSA_ILi8EEESH_EEENS5_IJSH_SB_EEEEEEEvNS4_8identityES10_S1A_vS1B_EENS_8epilogue10collective6detail29Sm90TmaWarpSpecializedAdapterINS1E_15DefaultEpilogueISJ_SK_SK_NS1D_6thread17LinearCombinationISJ_Li1EffLNS1I_9ScaleType4KindE0ELNS_15FloatRoundStyleE2ESJ_EENS1_15EpilogueDefaultEEEEEvvEEEEvNT_6ParamsE)
        .other          _ZN7cutlass13device_kernelINS_4gemm6kernel13GemmUniversalIN4cute5tupleIJiiiiEEENS1_10collective13CollectiveMmaINS1_37MainloopSm90TmaGmmaWarpSpecializedFP8ILi22ENS5_IJNS4_1CILi1EEESB_SB_EEENS1_32KernelTmaWarpSpecializedPingpongEEENS5_IJNSA_ILi64EEENSA_ILi256EEENSA_ILi32EEEEEENS_12float_e4m3_tENS5_IJlSB_lEEESJ_SK_NS4_8TiledMMAINS4_8MMA_AtomIJNS4_4SM904GMMA31MMA_64x256x32_F32E4M3E4M3_SS_TNILNSO_7ScaleInE1ELSQ_1EEEEEENS4_6LayoutISC_NS5_IJNSA_ILi0EEESU_SU_EEEEENS5_IJNS4_10UnderscoreESX_SX_EEEEENS4_13SM90_TMA_LOADENS4_14ComposedLayoutINS4_7SwizzleILi1ELi4ELi3EEENS4_18smem_ptr_flag_bitsILi8EEENST_INS5_IJNSA_ILi8EEESH_EEENS5_IJSH_SB_EEEEEEEvNS4_8identityES10_S1A_vS1B_EENS_8epilogue10collective6detail29Sm90TmaWarpSpecializedAdapterINS1E_15DefaultEpilogueISJ_SK_SK_NS1D_6thread17LinearCombinationISJ_Li1EffLNS1I_9ScaleType4KindE0ELNS_15FloatRoundStyleE2ESJ_EENS1_15EpilogueDefaultEEEEEvvEEEEvNT_6ParamsE,@"STO_CUDA_ENTRY STV_DEFAULT"
_ZN7cutlass13device_kernelINS_4gemm6kernel13GemmUniversalIN4cute5tupleIJiiiiEEENS1_10collective13CollectiveMmaINS1_37MainloopSm90TmaGmmaWarpSpecializedFP8ILi22ENS5_IJNS4_1CILi1EEESB_SB_EEENS1_32KernelTmaWarpSpecializedPingpongEEENS5_IJNSA_ILi64EEENSA_ILi256EEENSA_ILi32EEEEEENS_12float_e4m3_tENS5_IJlSB_lEEESJ_SK_NS4_8TiledMMAINS4_8MMA_AtomIJNS4_4SM904GMMA31MMA_64x256x32_F32E4M3E4M3_SS_TNILNSO_7ScaleInE1ELSQ_1EEEEEENS4_6LayoutISC_NS5_IJNSA_ILi0EEESU_SU_EEEEENS5_IJNS4_10UnderscoreESX_SX_EEEEENS4_13SM90_TMA_LOADENS4_14ComposedLayoutINS4_7SwizzleILi1ELi4ELi3EEENS4_18smem_ptr_flag_bitsILi8EEENST_INS5_IJNSA_ILi8EEESH_EEENS5_IJSH_SB_EEEEEEEvNS4_8identityES10_S1A_vS1B_EENS_8epilogue10collective6detail29Sm90TmaWarpSpecializedAdapterINS1E_15DefaultEpilogueISJ_SK_SK_NS1D_6thread17LinearCombinationISJ_Li1EffLNS1I_9ScaleType4KindE0ELNS_15FloatRoundStyleE2ESJ_EENS1_15EpilogueDefaultEEEEEvvEEEEvNT_6ParamsE:
[----:B------:R-:W0:Y:S02]  /*0000*/  LDC R1, c[0x0][0x28] ;  /* 0x00000a00ff017b82 */ /* 0x000e240000000800 */
[----:B0-----:R-:W-:Y:S01]  /*0010*/  VIADD R1, R1, 0xfffffef0 ;  /* 0xfffffef001017836 */ /* 0x001fe20000000000 */
[----:B------:R-:W0:Y:S01]  /*0020*/  S2R R2, SR_TID.X ;  /* 0x0000000000027919 */ /* 0x000e220000002100 */
[----:B------:R-:W-:Y:S01]  /*0030*/  ELECT P0, URZ, PT ;  /* 0x00000000003f782f */ /* 0x000fe20003800000 */
[----:B------:R-:W-:Y:S01]  /*0040*/  BSSY B0, `(.L_x_0) ;  /* 0x0000014000007945 */ /* 0x000fe20003800000 */
[----:B0-----:R-:W-:-:S05]  /*0050*/  SHF.R.U32.HI R0, RZ, 0x5, R2 ;  /* 0x00000005ff007819 */ /* 0x001fca0000011602 */
[----:B------:R-:W0:Y:S02]  /*0060*/  SHFL.IDX PT, R3, R0, RZ, 0x1f ;  /* 0x00001fff00037589 */ /* 0x000e2400000e0000 */
[----:B0-----:R-:W-:Y:S02]  /*0070*/  R2UR UR6, R3 ;  /* 0x00000000030672ca */ /* 0x001fe400000e0000 */
[----:B------:R-:W-:-:S05]  /*0080*/  SHF.R.U32.HI R3, RZ, 0x7, R2 ;  /* 0x00000007ff037819 */ /* 0x000fca0000011602 */
[----:B------:R0:W1:Y:S06]  /*0090*/  SHFL.IDX PT, R4, R3, RZ, 0x1f ;  /* 0x00001fff03047589 */ /* 0x00006c00000e0000 */
[----:B------:R-:W-:Y:S02]  /*00a0*/  USHF.R.S32.HI UR4, URZ, 0x1f, UR6 ;  /* 0x0000001f3f047899 */ /* 0x000fe40008011406 */
[----:B------:R-:W-:Y:S02]  /*00b0*/  ISETP.NE.OR P0, PT, RZ, UR6, !P0 ;  /* 0x00000006ff007c0c */ /* 0x000fe4000c705670 */
[----:B------:R-:W-:-:S04]  /*00c0*/  ULEA.HI UR4, UR4, UR6, URZ, 0x2 ;  /* 0x0000000604047291 */ /* 0x000fc8000f8f103f */
[----:B------:R-:W-:-:S04]  /*00d0*/  ULOP3.LUT UR4, UR4, 0xfffffffc, URZ, 0xc0, !UPT ;  /* 0xfffffffc04047892 */ /* 0x000fc8000f8ec03f */
[----:B------:R-:W-:-:S03]  /*00e0*/  UIADD3 UR6, UR6, -UR4, URZ ;  /* 0x8000000406067290 */ /* 0x000fc6000fffe03f */
[----:B0-----:R-:W-:Y:S09]  /*00f0*/  @P0 BRA `(.L_x_1) ;  /* 0x0000000000200947 */ /* 0x001ff20003800000 */
[----:B------:R-:W-:Y:S02]  /*0100*/  ULDC.64 UR4, c[0x0][0x198] ;  /* 0x0000660000047ab9 */ /* 0x000fe40000000a00 */
[----:B------:R-:W-:Y:S02]  /*0110*/  UIADD3 UR8, UP0, UR4, 0xf0, URZ ;  /* 0x000000f004087890 */ /* 0x000fe4000ff1e03f */
[----:B------:R-:W-:Y:S02]  /*0120*/  UIADD3 UR4, UP1, UR4, 0x1f0, URZ ;  /* 0x000001f004047890 */ /* 0x000fe4000ff3e03f */
[----:B------:R-:W-:Y:S02]  /*0130*/  UIADD3.X UR9, URZ, UR5, URZ, UP0, !UPT ;  /* 0x000000053f097290 */ /* 0x000fe400087fe43f */
[----:B------:R-:W-:-:S07]  /*0140*/  UIADD3.X UR5, URZ, UR5, URZ, UP1, !UPT ;  /* 0x000000053f057290 */ /* 0x000fce0008ffe43f */
[----:B------:R0:W-:Y:S02]  /*0150*/  UTMACCTL.PF [UR8] ;  /* 0x00000000080079b9 */ /* 0x0001e40008040000 */
[----:B------:R0:W-:Y:S02]  /*0160*/  UTMACCTL.PF [UR4] ;  /* 0x00000000040079b9 */ /* 0x0001e40008040000 */
[----:B0-----:R-:W-:Y:S01]  /*0170*/  NOP ;  /* 0x0000000000007918 */ /* 0x001fe20000000000 */
.L_x_1:
[----:B------:R-:W-:Y:S05]  /*0180*/  BSYNC B0 ;  /* 0x0000000000007941 */ /* 0x000fea0003800000 */
.L_x_0:
[----:B------:R-:W0:Y:S01]  /*0190*/  SHFL.IDX PT, R5, R0, RZ, 0x1f ;  /* 0x00001fff00057589 */ /* 0x000e2200000e0000 */
[----:B-1----:R-:W-:Y:S01]  /*01a0*/  R2UR UR14, R4 ;  /* 0x00000000040e72ca */ /* 0x002fe200000e0000 */
[----:B------:R-:W-:-:S04]  /*01b0*/  UISETP.NE.AND UP0, UPT, UR6, 0x3, UPT ;  /* 0x000000030600788c */ /* 0x000fc8000bf05270 */
[----:B------:R-:W-:-:S08]  /*01c0*/  UISETP.EQ.OR UP0, UPT, UR6, URZ, !UP0 ;  /* 0x0000003f0600728c */ /* 0x000fd0000c702670 */
[----:B------:R-:W-:Y:S02]  /*01d0*/  UIADD3 UR12, UR14, -0x1, URZ ;  /* 0xffffffff0e0c7890 */ /* 0x000fe4000fffe03f */
[----:B------:R-:W-:Y:S02]  /*01e0*/  UISETP.EQ.AND UP0, UPT, UR14, URZ, UP0 ;  /* 0x0000003f0e00728c */ /* 0x000fe40008702270 */
[----:B------:R-:W-:Y:S02]  /*01f0*/  UISETP.GE.U32.AND UP1, UPT, UR12, 0x2, UPT ;  /* 0x000000020c00788c */ /* 0x000fe4000bf26070 */
[----:B------:R-:W-:Y:S01]  /*0200*/  USEL UR13, URZ, 0x1, !UP0 ;  /* 0x000000013f0d7887 */ /* 0x000fe2000c000000 */
[----:B0-----:R-:W-:-:S03]  /*0210*/  ISETP.NE.AND P0, PT, R5, RZ, PT ;  /* 0x000000ff0500720c */ /* 0x001fc60003f05270 */
[----:B------:R-:W-:-:S10]  /*0220*/  USEL UR13, UR13, 0x2, UP1 ;  /* 0x000000020d0d7887 */ /* 0x000fd40008800000 */
[----:B------:R-:W-:Y:S05]  /*0230*/  @P0 BRA `(.L_x_2) ;  /* 0x0000000000f40947 */ /* 0x000fea0003800000 */
[----:B------:R-:W-:Y:S01]  /*0240*/  ELECT P0, URZ, PT ;  /* 0x00000000003f782f */ /* 0x000fe20003800000 */
[----:B------:R-:W-:-:S12]  /*0250*/  BSSY B0, `(.L_x_2) ;  /* 0x000003b000007945 */ /* 0x000fd80003800000 */
[----:B------:R-:W-:Y:S05]  /*0260*/  @!P0 BRA `(.L_x_3) ;  /* 0x0000000000e48947 */ /* 0x000fea0003800000 */
[----:B------:R-:W0:Y:S01]  /*0270*/  S2UR UR7, SR_CgaCtaId ;  /* 0x00000000000779c3 */ /* 0x000e220000008800 */
[----:B------:R-:W-:Y:S01]  /*0280*/  UMOV UR4, 0x400 ;  /* 0x0000040000047882 */ /* 0x000fe20000000000 */
[----:B------:R-:W-:Y:S01]  /*0290*/  UMOV UR5, 0x1 ;  /* 0x0000000100057882 */ /* 0x000fe20000000000 */
[----:B------:R-:W-:Y:S02]  /*02a0*/  UMOV UR8, 0x80 ;  /* 0x0000008000087882 */ /* 0x000fe40000000000 */
[----:B------:R-:W-:-:S04]  /*02b0*/  UIADD3 UR8, -UR8, 0x100000, URZ ;  /* 0x0010000008087890 */ /* 0x000fc8000fffe13f */
[----:B------:R-:W-:Y:S02]  /*02c0*/  USHF.L.U32 UR9, UR8, 0xb, URZ ;  /* 0x0000000b08097899 */ /* 0x000fe4000800063f */
[----:B------:R-:W-:Y:S02]  /*02d0*/  USHF.L.U32 UR8, UR8, 0x1, URZ ;  /* 0x0000000108087899 */ /* 0x000fe4000800063f */
[----:B0-----:R-:W-:Y:S02]  /*02e0*/  ULEA UR7, UR7, UR4, 0x18 ;  /* 0x0000000407077291 */ /* 0x001fe4000f8ec03f */
[----:B------:R-:W-:-:S04]  /*02f0*/  UIADD3 UR4, -UR5, 0x100000, URZ ;  /* 0x0010000005047890 */ /* 0x000fc8000fffe13f */
[----:B------:R-:W-:Y:S02]  /*0300*/  USHF.L.U32 UR5, UR4, 0xb, URZ ;  /* 0x0000000b04057899 */ /* 0x000fe4000800063f */
[----:B------:R-:W-:Y:S01]  /*0310*/  USHF.L.U32 UR4, UR4, 0x1, URZ ;  /* 0x0000000104047899 */ /* 0x000fe2000800063f */
[----:B------:R-:W0:Y:S11]  /*0320*/  FENCE.VIEW.ASYNC.S ;  /* 0x00000000000073c6 */ /* 0x000e360000000000 */
[----:B0-----:R0:W1:Y:S01]  /*0330*/  SYNCS.EXCH.64 URZ, [UR7], UR4 ;  /* 0x00000004073f75b2 */ /* 0x0010620008000100 */
[----:B------:R0:W2:Y:S01]  /*0340*/  SYNCS.EXCH.64 URZ, [UR7+0xb0], UR8 ;  /* 0x0000b008073f75b2 */ /* 0x0000a20008000100 */
[----:B------:R0:W3:Y:S01]  /*0350*/  SYNCS.EXCH.64 URZ, [UR7+0x8], UR4 ;  /* 0x00000804073f75b2 */ /* 0x0000e20008000100 */
[----:B------:R0:W4:Y:S01]  /*0360*/  SYNCS.EXCH.64 URZ, [UR7+0xb8], UR8 ;  /* 0x0000b808073f75b2 */ /* 0x0001220008000100 */
[----:B------:R0:W0:Y:S01]  /*0370*/  SYNCS.EXCH.64 URZ, [UR7+0x10], UR4 ;  /* 0x00001004073f75b2 */ /* 0x0000220008000100 */
        /* <DEDUP_REMOVED lines=39> */
[----:B-1234-:R-:W-:Y:S01]  /*05f0*/  NOP ;  /* 0x0000000000007918 */ /* 0x01efe20000000000 */
.L_x_3:
[----:B0-----:R-:W-:Y:S05]  /*0600*/  BSYNC B0 ;  /* 0x0000000000007941 */ /* 0x001fea0003800000 */
.L_x_2:
[----:B------:R-:W0:Y:S01]  /*0610*/  SHFL.IDX PT, R5, R0, RZ, 0x1f ;  /* 0x00001fff00057589 */ /* 0x000e2200000e0000 */
[----:B------:R-:W-:Y:S01]  /*0620*/  ELECT P0, URZ, PT ;  /* 0x00000000003f782f */ /* 0x000fe20003800000 */
[----:B------:R-:W-:Y:S01]  /*0630*/  NOP ;  /* 0x0000000000007918 */ /* 0x000fe20000000000 */
[----:B------:R-:W-:Y:S01]  /*0640*/  ELECT P1, URZ, PT ;  /* 0x00000000003f782f */ /* 0x000fe20003820000 */
[----:B------:R-:W1:Y:S01]  /*0650*/  SHFL.IDX PT, R4, R0, RZ, 0x1f ;  /* 0x00001fff00047589 */ /* 0x000e6200000e0000 */
[----:B------:R-:W-:Y:S01]  /*0660*/  UMOV UR4, 0x20 ;  /* 0x0000002000047882 */ /* 0x000fe20000000000 */
[----:B------:R-:W-:Y:S01]  /*0670*/  UMOV UR9, 0x80 ;  /* 0x0000008000097882 */ /* 0x000fe20000000000 */
[----:B------:R-:W-:Y:S01]  /*0680*/  NOP ;  /* 0x0000000000007918 */ /* 0x000fe20000000000 */
[----:B------:R2:W3:Y:S01]  /*0690*/  SHFL.IDX PT, R0, R3, RZ, 0x1f ;  /* 0x00001fff03007589 */ /* 0x0004e200000e0000 */
[----:B------:R-:W-:Y:S01]  /*06a0*/  ULDC.64 UR22, c[0x0][0x208] ;  /* 0x0000820000167ab9 */ /* 0x000fe20000000a00 */
[----:B--2---:R-:W-:-:S04]  /*06b0*/  SHF.R.S32.HI R3, RZ, 0x1f, R2 ;  /* 0x0000001fff037819 */ /* 0x004fc80000011402 */
[----:B------:R-:W-:Y:S02]  /*06c0*/  LEA.HI R3, R3, R2, RZ, 0x7 ;  /* 0x0000000203037211 */ /* 0x000fe400078f38ff */
[----:B0-----:R-:W-:Y:S02]  /*06d0*/  ISETP.NE.OR P0, PT, R5, RZ, !P0 ;  /* 0x000000ff0500720c */ /* 0x001fe40004705670 */
[----:B------:R-:W-:Y:S02]  /*06e0*/  LOP3.LUT R3, R3, 0xffffff80, RZ, 0xc0, !PT ;  /* 0xffffff8003037812 */ /* 0x000fe400078ec0ff */
[----:B-1----:R-:W-:-:S03]  /*06f0*/  ISETP.NE.OR P1, PT, R4, RZ, !P1 ;  /* 0x000000ff0400720c */ /* 0x002fc60004f25670 */
[----:B------:R-:W-:Y:S01]  /*0700*/  IMAD.IADD R3, R2, 0x1, -R3 ;  /* 0x0000000102037824 */ /* 0x000fe200078e0a03 */
[----:B---3--:R-:W-:-:S05]  /*0710*/  R2UR UR17, R0 ;  /* 0x00000000001172ca */ /* 0x008fca00000e0000 */
[----:B------:R-:W-:-:S04]  /*0720*/  VOTEU.ALL UP0, P0 ;  /* 0x00000000003f7886 */ /* 0x000fc80000000000 */
[----:B------:R-:W-:Y:S01]  /*0730*/  VOTEU.ALL UP1, P1 ;  /* 0x00000000003f7886 */ /* 0x000fe20000820000 */
[----:B------:R-:W0:Y:S01]  /*0740*/  @!UP0 S2UR UR8, SR_CgaCtaId ;  /* 0x00000000000889c3 */ /* 0x000e220000008800 */
[----:B------:R-:W-:Y:S01]  /*0750*/  @!UP0 UMOV UR7, 0x400 ;  /* 0x0000040000078882 */ /* 0x000fe20000000000 */
[----:B------:R-:W-:-:S04]  /*0760*/  @!UP0 UIADD3 UR4, -UR4, 0x100000, URZ ;  /* 0x0010000004048890 */ /* 0x000fc8000fffe13f */
[----:B------:R-:W-:Y:S02]  /*0770*/  @!UP0 USHF.L.U32 UR5, UR4, 0xb, URZ ;  /* 0x0000000b04058899 */ /* 0x000fe4000800063f */
[----:B------:R-:W-:Y:S01]  /*0780*/  @!UP0 USHF.L.U32 UR4, UR4, 0x1, URZ ;  /* 0x0000000104048899 */ /* 0x000fe2000800063f */
[----:B------:R-:W-:Y:S01]  /*0790*/  @!UP1 UMOV UR10, 0x400 ;  /* 0x00000400000a9882 */ /* 0x000fe20000000000 */
[----:B------:R-:W-:Y:S01]  /*07a0*/  VOTEU.ALL UP2, P1 ;  /* 0x00000000003f7886 */ /* 0x000fe20000840000 */
[----:B------:R-:W-:Y:S01]  /*07b0*/  VOTEU.ALL UP3, P1 ;  /* 0x00000000003f7886 */ /* 0x000fe20000860000 */
[----:B------:R-:W-:Y:S01]  /*07c0*/  VOTEU.ALL UP4, P1 ;  /* 0x00000000003f7886 */ /* 0x000fe20000880000 */
[----:B------:R-:W1:Y:S01]  /*07d0*/  @!UP1 S2UR UR11, SR_CgaCtaId ;  /* 0x00000000000b99c3 */ /* 0x000e620000008800 */
[----:B------:R-:W-:Y:S01]  /*07e0*/  VOTEU.ALL UP5, P1 ;  /* 0x00000000003f7886 */ /* 0x000fe200008a0000 */
[----:B------:R-:W-:Y:S01]  /*07f0*/  ISETP.NE.AND P1, PT, RZ, UR14, PT ;  /* 0x0000000eff007c0c */ /* 0x000fe2000bf25270 */
[----:B0-----:R-:W-:-:S02]  /*0800*/  @!UP0 ULEA UR7, UR8, UR7, 0x18 ;  /* 0x0000000708078291 */ /* 0x001fc4000f8ec03f */
[----:B------:R-:W-:-:S04]  /*0810*/  @!UP1 UIADD3 UR8, -UR9, 0x100000, URZ ;  /* 0x0010000009089890 */ /* 0x000fc8000fffe13f */
[----:B------:R-:W-:Y:S02]  /*0820*/  @!UP1 USHF.L.U32 UR9, UR8, 0xb, URZ ;  /* 0x0000000b08099899 */ /* 0x000fe4000800063f */
[----:B------:R-:W-:Y:S01]  /*0830*/  @!UP1 USHF.L.U32 UR8, UR8, 0x1, URZ ;  /* 0x0000000108089899 */ /* 0x000fe2000800063f */
[----:B------:R-:W-:Y:S01]  /*0840*/  VOTEU.ALL UP0, P0 ;  /* 0x00000000003f7886 */ /* 0x000fe20000000000 */
[----:B-1----:R-:W-:Y:S01]  /*0850*/  @!UP1 ULEA UR10, UR11, UR10, 0x18 ;  /* 0x0000000a0b0a9291 */ /* 0x002fe2000f8ec03f */
[----:B------:R-:W-:Y:S01]  /*0860*/  VOTEU.ALL UP1, P0 ;  /* 0x00000000003f7886 */ /* 0x000fe20000020000 */
[----:B------:R-:W0:Y:S02]  /*0870*/  FENCE.VIEW.ASYNC.S ;  /* 0x00000000000073c6 */ /* 0x000e240000000000 */
[----:B0-----:R-:W0:Y:S02]  /*0880*/  @!UP0 SYNCS.EXCH.64 URZ, [UR7+0x190], UR4 ;  /* 0x00019004073f85b2 */ /* 0x001e240008000100 */
[----:B------:R1:W0:Y:S01]  /*0890*/  @!UP1 SYNCS.EXCH.64 URZ, [UR7+0x198], UR4 ;  /* 0x00019804073f95b2 */ /* 0x0002220008000100 */
[----:B------:R-:W-:Y:S01]  /*08a0*/  NOP ;  /* 0x0000000000007918 */ /* 0x000fe20000000000 */
[----:B-1----:R-:W-:-:S02]  /*08b0*/  ULDC.64 UR4, c[0x0][0x598] ;  /* 0x0001660000047ab9 */ /* 0x002fc40000000a00 */
[----:B------:R-:W-:Y:S02]  /*08c0*/  ISETP.NE.U32.AND P0, PT, RZ, UR4, PT ;  /* 0x00000004ff007c0c */ /* 0x000fe4000bf05070 */
[----:B------:R1:W0:Y:S02]  /*08d0*/  @!UP2 SYNCS.EXCH.64 URZ, [UR10+0x170], UR8 ;  /* 0x000170080a3fa5b2 */ /* 0x0002240008000100 */
[----:B------:R-:W-:Y:S01]  /*08e0*/  ISETP.NE.AND.EX P0, PT, RZ, UR5, PT, P0 ;  /* 0x00000005ff007c0c */ /* 0x000fe2000bf05300 */
[----:B------:R1:W0:Y:S01]  /*08f0*/  @!UP3 SYNCS.EXCH.64 URZ, [UR10+0x178], UR8 ;  /* 0x000178080a3fb5b2 */ /* 0x0002220008000100 */
[----:B------:R1:W0:Y:S01]  /*0900*/  @!UP4 SYNCS.EXCH.64 URZ, [UR10+0x180], UR8 ;  /* 0x000180080a3fc5b2 */ /* 0x0002220008000100 */
[----:B------:R1:W0:Y:S01]  /*0910*/  @!UP5 SYNCS.EXCH.64 URZ, [UR10+0x188], UR8 ;  /* 0x000188080a3fd5b2 */ /* 0x0002220008000100 */
[----:B------:R-:W-:Y:S01]  /*0920*/  NOP ;  /* 0x0000000000007918 */ /* 0x000fe20000000000 */
[----:B0-----:R-:W-:Y:S08]  /*0930*/  BAR.SYNC.DEFER_BLOCKING 0x0 ;  /* 0x0000000000007b1d */ /* 0x001ff00000010000 */
[----:B-1----:R-:W-:Y:S05]  /*0940*/  @!P0 BRA `(.L_x_4) ;  /* 0x0000000000208947 */ /* 0x002fea0003800000 */
[----:B------:R-:W0:Y:S02]  /*0950*/  LDC.64 R4, c[0x0][0x598] ;  /* 0x00016600ff047b82 */ /* 0x000e240000000a00 */
[----:B0-----:R-:W2:Y:S02]  /*0960*/  LDG.E.64 R4, desc[UR22][R4.64] ;  /* 0x0000001604047981 */ /* 0x001ea4000c1e1b00 */
[----:B--2---:R-:W-:-:S04]  /*0970*/  ISETP.NE.U32.AND P0, PT, R4, RZ, PT ;  /* 0x000000ff0400720c */ /* 0x004fc80003f05070 */
[----:B------:R-:W-:-:S13]  /*0980*/  ISETP.NE.AND.EX P0, PT, R5, RZ, PT, P0 ;  /* 0x000000ff0500720c */ /* 0x000fda0003f05300 */
[----:B------:R-:W-:Y:S05]  /*0990*/  @!P0 BRA `(.L_x_4) ;  /* 0x00000000000c8947 */ /* 0x000fea0003800000 */
[----:B------:R-:W2:Y:S02]  /*09a0*/  LD.E R4, desc[UR22][R4.64] ;  /* 0x0000001604047980 */ /* 0x000ea4000c101900 */
[----:B--2---:R-:W-:Y:S01]  /*09b0*/  R2UR UR25, R4 ;  /* 0x00000000041972ca */ /* 0x004fe200000e0000 */
[----:B------:R-:W-:-:S14]  /*09c0*/  BRA `(.L_x_5) ;  /* 0x0000000000247947 */ /* 0x000fdc0003800000 */
.L_x_4:
[----:B------:R-:W-:Y:S02]  /*09d0*/  ULDC.64 UR4, c[0x0][0x588] ;  /* 0x0001620000047ab9 */ /* 0x000fe40000000a00 */
[----:B------:R-:W-:-:S04]  /*09e0*/  ISETP.NE.U32.AND P0, PT, RZ, UR4, PT ;  /* 0x00000004ff007c0c */ /* 0x000fc8000bf05070 */
[----:B------:R-:W-:-:S13]  /*09f0*/  ISETP.NE.AND.EX P0, PT, RZ, UR5, PT, P0 ;  /* 0x00000005ff007c0c */ /* 0x000fda000bf05300 */
[----:B------:R-:W-:Y:S05]  /*0a00*/  @!P0 BRA `(.L_x_6) ;  /* 0x0000000000108947 */ /* 0x000fea0003800000 */
[----:B------:R-:W0:Y:S02]  /*0a10*/  LDC.64 R4, c[0x0][0x588] ;  /* 0x00016200ff047b82 */ /* 0x000e240000000a00 */
[----:B0-----:R-:W2:Y:S02]  /*0a20*/  LDG.E R4, desc[UR22][R4.64] ;  /* 0x0000001604047981 */ /* 0x001ea4000c1e1900 */
[----:B--2---:R-:W-:Y:S01]  /*0a30*/  R2UR UR25, R4 ;  /* 0x00000000041972ca */ /* 0x004fe200000e0000 */
[----:B------:R-:W-:-:S14]  /*0a40*/  BRA `(.L_x_5) ;  /* 0x0000000000047947 */ /* 0x000fdc0003800000 */
.L_x_6:
[----:B------:R-:W-:-:S05]  /*0a50*/  ULDC UR25, c[0x0][0x580] ;  /* 0x0001600000197ab9 */ /* 0x000fca0000000800 */
.L_x_5:
[----:B------:R-:W-:Y:S02]  /*0a60*/  ULDC.64 UR4, c[0x0][0x5a0] ;  /* 0x0001680000047ab9 */ /* 0x000fe40000000a00 */
[----:B------:R-:W-:-:S04]  /*0a70*/  ISETP.NE.U32.AND P0, PT, RZ, UR4, PT ;  /* 0x00000004ff007c0c */ /* 0x000fc8000bf05070 */
[----:B------:R-:W-:-:S13]  /*0a80*/  ISETP.NE.AND.EX P0, PT, RZ, UR5, PT, P0 ;  /* 0x00000005ff007c0c */ /* 0x000fda000bf05300 */
[----:B------:R-:W-:Y:S05]  /*0a90*/  @!P0 BRA `(.L_x_7) ;  /* 0x0000000000208947 */ /* 0x000fea0003800000 */
        /* <DEDUP_REMOVED lines=8> */
.L_x_7:
        /* <DEDUP_REMOVED lines=8> */
.L_x_9:
[----:B------:R-:W-:-:S05]  /*0ba0*/  ULDC UR26, c[0x0][0x584] ;  /* 0x00016100001a7ab9 */ /* 0x000fca0000000800 */
.L_x_8:
[----:B------:R-:W0:Y:S01]  /*0bb0*/  LDC R0, c[0x0][0x65c] ;  /* 0x00019700ff007b82 */ /* 0x000e220000000800 */
[----:B------:R-:W1:Y:S01]  /*0bc0*/  S2R R12, SR_CTAID.Y ;  /* 0x00000000000c7919 */ /* 0x000e620000002600 */
[----:B------:R-:W-:Y:S01]  /*0bd0*/  IMAD.MOV.U32 R5, RZ, RZ, RZ ;  /* 0x000000ffff057224 */ /* 0x000fe200078e00ff */
[----:B------:R-:W-:Y:S01]  /*0be0*/  UISETP.NE.AND UP0, UPT, UR14, 0x2, UPT ;  /* 0x000000020e00788c */ /* 0x000fe2000bf05270 */
[----:B------:R-:W2:Y:S01]  /*0bf0*/  S2R R4, SR_CTAID.X ;  /* 0x0000000000047919 */ /* 0x000ea20000002500 */
[----:B------:R-:W-:Y:S01]  /*0c00*/  ULDC UR7, c[0x0][0x28c] ;  /* 0x0000a30000077ab9 */ /* 0x000fe20000000800 */
[----:B------:R-:W-:Y:S01]  /*0c10*/  UMOV UR5, URZ ;  /* 0x0000003f00057c82 */ /* 0x000fe20008000000 */
[----:B------:R-:W-:Y:S02]  /*0c20*/  UIADD3 UR7, UR7, 0x1f, URZ ;  /* 0x0000001f07077890 */ /* 0x000fe4000fffe03f */
[----:B------:R-:W-:Y:S01]  /*0c30*/  PLOP3.LUT P0, PT, PT, PT, UP0, 0x80, 0x0 ;  /* 0x000000000000781c */ /* 0x000fe20003f0f008 */
[----:B------:R-:W-:Y:S01]  /*0c40*/  UMOV UR4, URZ ;  /* 0x0000003f00047c82 */ /* 0x000fe20008000000 */
[----:B------:R-:W-:Y:S01]  /*0c50*/  ULDC.64 UR18, c[0x0][0x650] ;  /* 0x0001940000127ab9 */ /* 0x000fe20000000a00 */
[----:B------:R-:W-:-:S04]  /*0c60*/  USHF.R.S32.HI UR10, URZ, 0x1f, UR7 ;  /* 0x0000001f3f0a7899 */ /* 0x000fc80008011407 */
[----:B------:R-:W-:-:S04]  /*0c70*/  ULEA.HI UR10, UR10, UR7, URZ, 0x5 ;  /* 0x000000070a0a7291 */ /* 0x000fc8000f8f283f */
[----:B------:R-:W-:Y:S01]  /*0c80*/  USHF.R.S32.HI UR14, URZ, 0x5, UR10 ;  /* 0x000000053f0e7899 */ /* 0x000fe2000801140a */
[----:B0-----:R-:W-:-:S13]  /*0c90*/  ISETP.NE.AND P2, PT, R0, 0x1, PT ;  /* 0x000000010000780c */ /* 0x001fda0003f45270 */
[----:B------:R-:W2:Y:S01]  /*0ca0*/  @P2 LDC R9, c[0x0][0x10] ;  /* 0x00000400ff092b82 */ /* 0x000ea20000000800 */
[----:B-1----:R-:W-:Y:S02]  /*0cb0*/  @P2 IMAD.MOV.U32 R6, RZ, RZ, R12 ;  /* 0x000000ffff062224 */ /* 0x002fe400078e000c */
[----:B------:R-:W-:-:S05]  /*0cc0*/  @P2 IMAD.MOV.U32 R7, RZ, RZ, RZ ;  /* 0x000000ffff072224 */ /* 0x000fca00078e00ff */
[----:B------:R-:W0:Y:S01]  /*0cd0*/  @!P2 LDC R11, c[0x0][0xc] ;  /* 0x00000300ff0bab82 */ /* 0x000e220000000800 */
[----:B------:R-:W-:Y:S01]  /*0ce0*/  ULDC UR8, c[0x0][0xc] ;  /* 0x0000030000087ab9 */ /* 0x000fe20000000800 */
[----:B------:R-:W-:Y:S01]  /*0cf0*/  ULDC UR9, c[0x0][0x10] ;  /* 0x0000040000097ab9 */ /* 0x000fe20000000800 */
[----:B------:R-:W-:Y:S01]  /*0d00*/  ULDC UR7, c[0x0][0x14] ;  /* 0x0000050000077ab9 */ /* 0x000fe20000000800 */
[----:B------:R-:W-:-:S04]  /*0d10*/  UIMAD.WIDE.U32 UR8, UR8, UR9, URZ ;  /* 0x00000009080872a5 */ /* 0x000fc8000f8e003f */
[----:B------:R-:W-:Y:S02]  /*0d20*/  UIMAD.WIDE.U32 UR20, UR8, UR7, URZ ;  /* 0x00000007081472a5 */ /* 0x000fe4000f8e003f */
[----:B------:R-:W-:-:S04]  /*0d30*/  UIMAD UR15, UR9, UR7, URZ ;  /* 0x00000007090f72a4 */ /* 0x000fc8000f8e023f */
[----:B------:R-:W-:Y:S01]  /*0d40*/  UIADD3 UR15, UR21, UR15, URZ ;  /* 0x0000000f150f7290 */ /* 0x000fe2000fffe03f */
[----:B--2---:R-:W-:-:S04]  /*0d50*/  @P2 IMAD.WIDE.U32 R8, R4, R9, R6 ;  /* 0x0000000904082225 */ /* 0x004fc800078e0006 */
[----:B------:R-:W-:Y:S02]  /*0d60*/  @P2 IMAD.MOV.U32 R13, RZ, RZ, R8 ;  /* 0x000000ffff0d2224 */ /* 0x000fe400078e0008 */
[----:B0-----:R-:W-:-:S04]  /*0d70*/  @!P2 IMAD.WIDE.U32 R6, R11, R12, R4 ;  /* 0x0000000c0b06a225 */ /* 0x001fc800078e0004 */
[----:B------:R-:W-:Y:S02]  /*0d80*/  @P2 IMAD.MOV.U32 R11, RZ, RZ, RZ ;  /* 0x000000ffff0b2224 */ /* 0x000fe400078e00ff */
[----:B------:R-:W-:Y:S02]  /*0d90*/  @!P2 IMAD.MOV.U32 R13, RZ, RZ, R6 ;  /* 0x000000ffff0da224 */ /* 0x000fe400078e0006 */
[----:B------:R-:W-:Y:S02]  /*0da0*/  @P2 IMAD.IADD R10, R9, 0x1, R11 ;  /* 0x00000001090a2824 */ /* 0x000fe400078e020b */
[----:B------:R-:W-:Y:S01]  /*0db0*/  @!P2 IMAD.MOV.U32 R10, RZ, RZ, R7 ;  /* 0x000000ffff0aa224 */ /* 0x000fe200078e0007 */
[----:B------:R0:W-:Y:S01]  /*0dc0*/  STL [R1+0x80], R13 ;  /* 0x0000800d01007387 */ /* 0x0001e20000100800 */
[----:B------:R-:W-:Y:S02]  /*0dd0*/  IMAD.MOV.U32 R18, RZ, RZ, R13 ;  /* 0x000000ffff127224 */ /* 0x000fe400078e000d */
[----:B------:R-:W-:Y:S01]  /*0de0*/  IMAD.MOV.U32 R19, RZ, RZ, R10 ;  /* 0x000000ffff137224 */ /* 0x000fe200078e000a */
[----:B------:R0:W-:Y:S01]  /*0df0*/  STL [R1+0x7c], R10 ;  /* 0x00007c0a01007387 */ /* 0x0001e20000100800 */
[----:B------:R-:W-:Y:S05]  /*0e00*/  @P0 BRA `(.L_x_10) ;  /* 0x0000000000280947 */ /* 0x000fea0003800000 */
[----:B------:R-:W-:Y:S01]  /*0e10*/  IADD3 R18, P0, R18, UR20, RZ ;  /* 0x0000001412127c10 */ /* 0x000fe2000ff1e0ff */
[----:B------:R-:W-:Y:S02]  /*0e20*/  UISETP.GE.U32.AND UP0, UPT, UR14, 0x16, UPT ;  /* 0x000000160e00788c */ /* 0x000fe4000bf06070 */
[----:B------:R-:W-:Y:S01]  /*0e30*/  UIMAD.WIDE.U32 UR4, UR14, -0x45d1745d, URZ ;  /* 0xba2e8ba30e0478a5 */ /* 0x000fe2000f8e003f */
[----:B------:R-:W-:Y:S01]  /*0e40*/  IADD3.X R19, R19, UR15, RZ, P0, !PT ;  /* 0x0000000f13137c10 */ /* 0x000fe200087fe4ff */
[----:B------:R1:W-:Y:S02]  /*0e50*/  STL [R1+0x80], R18 ;  /* 0x0000801201007387 */ /* 0x0003e40000100800 */
[----:B------:R-:W-:Y:S02]  /*0e60*/  USHF.R.U32.HI UR5, URZ, 0x4, UR5 ;  /* 0x000000043f057899 */ /* 0x000fe40008011605 */
[----:B------:R1:W-:Y:S01]  /*0e70*/  STL [R1+0x7c], R19 ;  /* 0x00007c1301007387 */ /* 0x0003e20000100800 */
[----:B------:R-:W-:-:S02]  /*0e80*/  UMOV UR4, URZ ;  /* 0x0000003f00047c82 */ /* 0x000fc40008000000 */
[----:B------:R-:W-:Y:S02]  /*0e90*/  @UP0 ULOP3.LUT UR4, UR5, 0x1, URZ, 0xc0, !UPT ;  /* 0x0000000105040892 */ /* 0x000fe4000f8ec03f */
[----:B------:R-:W-:-:S12]  /*0ea0*/  UIMAD UR5, UR5, -0x16, UR14 ;  /* 0xffffffea050578a4 */ /* 0x000fd8000f8e020e */
.L_x_10:
[----:B------:R-:W-:Y:S01]  /*0eb0*/  IMAD.MOV.U32 R8, RZ, RZ, -0x1 ;  /* 0xffffffffff087424 */ /* 0x000fe200078e00ff */
[----:B------:R-:W-:Y:S01]  /*0ec0*/  ISETP.GE.U32.AND P0, PT, R18, UR18, PT ;  /* 0x0000001212007c0c */ /* 0x000fe2000bf06070 */
[----:B------:R-:W-:Y:S01]  /*0ed0*/  IMAD.MOV.U32 R6, RZ, RZ, -0x1 ;  /* 0xffffffffff067424 */ /* 0x000fe200078e00ff */
[----:B------:R-:W-:Y:S01]  /*0ee0*/  PRMT R0, RZ, 0x7610, R0 ;  /* 0x00007610ff007816 */ /* 0x000fe20000000000 */
[----:B------:R-:W-:Y:S01]  /*0ef0*/  IMAD.MOV.U32 R7, RZ, RZ, -0x1 ;  /* 0xffffffffff077424 */ /* 0x000fe200078e00ff */
[----:B------:R2:W-:Y:S01]  /*0f00*/  STL [R1+0x84], R8 ;  /* 0x0000840801007387 */ /* 0x0005e20000100800 */
[----:B------:R-:W-:-:S03]  /*0f10*/  ISETP.GE.U32.AND.EX P0, PT, R19, UR19, PT, P0 ;  /* 0x0000001313007c0c */ /* 0x000fc6000bf06100 */
[----:B------:R2:W-:Y:S04]  /*0f20*/  STL [R1+0x78], R6 ;  /* 0x0000780601007387 */ /* 0x0005e80000100800 */
[----:B------:R2:W-:Y:S06]  /*0f30*/  STL [R1+0x88], R7 ;  /* 0x0000880701007387 */ /* 0x0005ec0000100800 */
[----:B------:R-:W-:Y:S05]  /*0f40*/  @P0 BRA `(.L_x_11) ;  /* 0x0000000400680947 */ /* 0x000fea0003800000 */
[----:B------:R-:W3:Y:S01]  /*0f50*/  LDC.64 R14, c[0x0][0x628] ;  /* 0x00018a00ff0e7b82 */ /* 0x000ee20000000a00 */
[----:B--2---:R-:W-:Y:S02]  /*0f60*/  IMAD.MOV.U32 R6, RZ, RZ, R18 ;  /* 0x000000ffff067224 */ /* 0x004fe400078e0012 */
[----:B------:R-:W-:-:S05]  /*0f70*/  IMAD.MOV.U32 R7, RZ, RZ, R19 ;  /* 0x000000ffff077224 */ /* 0x000fca00078e0013 */
[----:B------:R-:W2:Y:S08]  /*0f80*/  LDC R0, c[0x0][0x630] ;  /* 0x00018c00ff007b82 */ /* 0x000eb00000000800 */
[----:B------:R-:W4:Y:S01]  /*0f90*/  LDC.64 R16, c[0x0][0x620] ;  /* 0x00018800ff107b82 */ /* 0x000f220000000a00 */
[----:B---3--:R-:W-:-:S04]  /*0fa0*/  ISETP.NE.U32.AND P0, PT, R14, RZ, PT ;  /* 0x000000ff0e00720c */ /* 0x008fc80003f05070 */
[----:B------:R-:W-:-:S13]  /*0fb0*/  ISETP.NE.AND.EX P0, PT, R15, RZ, PT, P0 ;  /* 0x000000ff0f00720c */ /* 0x000fda0003f05300 */
[----:B--2-4-:R-:W-:Y:S05]  /*0fc0*/  @!P0 BRA `(.L_x_12) ;  /* 0x0000000000288947 */ /* 0x014fea0003800000 */
[----:B------:R-:W2:Y:S02]  /*0fd0*/  LDC R11, c[0x0][0x634] ;  /* 0x00018d00ff0b7b82 */ /* 0x000ea40000000800 */
[----:B--2---:R-:W-:-:S05]  /*0fe0*/  IADD3 R11, P0, R18, R11, RZ ;  /* 0x0000000b120b7210 */ /* 0x004fca0007f1e0ff */
[----:B0-----:R-:W-:-:S04]  /*0ff0*/  IMAD.X R13, RZ, RZ, R19, P0 ;  /* 0x000000ffff0d7224 */ /* 0x001fc800000e0613 */
[----:B------:R-:W-:-:S04]  /*1000*/  IMAD.WIDE.U32 R6, R13, R14, RZ ;  /* 0x0000000e0d067225 */ /* 0x000fc800078e00ff */
[----:B------:R-:W-:-:S04]  /*1010*/  IMAD.WIDE.U32 R8, P0, R11, R15, R6 ;  /* 0x0000000f0b087225 */ /* 0x000fc80007800006 */
[----:B------:R-:W-:-:S04]  /*1020*/  IMAD.WIDE.U32 R6, R11, R14, RZ ;  /* 0x0000000e0b067225 */ /* 0x000fc800078e00ff */
[----:B------:R-:W-:Y:S01]  /*1030*/  IMAD.X R11, RZ, RZ, RZ, P0 ;  /* 0x000000ffff0b7224 */ /* 0x000fe200000e06ff */
[----:B------:R-:W-:Y:S01]  /*1040*/  IADD3 RZ, P0, R7, R8, RZ ;  /* 0x0000000807ff7210 */ /* 0x000fe20007f1e0ff */
[----:B------:R-:W-:-:S04]  /*1050*/  IMAD.MOV.U32 R10, RZ, RZ, R9 ;  /* 0x000000ffff0a7224 */ /* 0x000fc800078e0009 */
[----:B------:R-:W-:-:S08]  /*1060*/  IMAD.WIDE.U32.X R6, R13, R15, R10, P0 ;  /* 0x0000000f0d067225 */ /* 0x000fd000000e040a */
.L_x_12:
[-CC-:B------:R-:W-:Y:S01]  /*1070*/  SHF.R.U64 R25, R6, R0.reuse, R7.reuse ;  /* 0x0000000006197219 */ /* 0x180fe20000001207 */
[----:B0-----:R-:W0:Y:S01]  /*1080*/  LDC R10, c[0x0][0x618] ;  /* 0x00018600ff0a7b82 */ /* 0x001e220000000800 */
[----:B------:R-:W-:Y:S01]  /*1090*/  SHF.R.U32.HI R5, RZ, R0, R7 ;  /* 0x00000000ff057219 */ /* 0x000fe20000011607 */
[----:B------:R-:W-:Y:S01]  /*10a0*/  IMAD.MOV.U32 R6, RZ, RZ, R18 ;  /* 0x000000ffff067224 */ /* 0x000fe200078e0012 */
[----:B------:R-:W-:Y:S01]  /*10b0*/  IADD3 R9, P0, RZ, -R25, RZ ;  /* 0x80000019ff097210 */ /* 0x000fe20007f1e0ff */
[----:B------:R-:W-:Y:S01]  /*10c0*/  IMAD.MOV.U32 R7, RZ, RZ, R19 ;  /* 0x000000ffff077224 */ /* 0x000fe200078e0013 */
[----:B------:R-:W-:Y:S01]  /*10d0*/  I2FP.F32.U32 R0, R4 ;  /* 0x0000000400007245 */ /* 0x000fe20000201000 */
[----:B------:R-:W-:Y:S02]  /*10e0*/  ULDC UR7, c[0x0][0x150] ;  /* 0x0000540000077ab9 */ /* 0x000fe40000000800 */
[----:B------:R-:W2:Y:S01]  /*10f0*/  LDC.64 R22, c[0x0][0x640] ;  /* 0x00019000ff167b82 */ /* 0x000ea20000000a00 */
[----:B------:R-:W-:-:S02]  /*1100*/  IMAD.X R11, RZ, RZ, ~R5, P0 ;  /* 0x000000ffff0b7224 */ /* 0x000fc400000e0e05 */
[----:B------:R-:W-:Y:S01]  /*1110*/  FMUL R0, R0, UR7 ;  /* 0x0000000700007c20 */ /* 0x000fe20008400000 */
[----:B------:R-:W-:Y:S01]  /*1120*/  IMAD.WIDE.U32 R6, R9, R16, R6 ;  /* 0x0000001009067225 */ /* 0x000fe200078e0006 */
[----:B------:R-:W-:-:S03]  /*1130*/  ULDC UR7, c[0x0][0x154] ;  /* 0x0000550000077ab9 */ /* 0x000fc60000000800 */
[----:B------:R-:W-:Y:S01]  /*1140*/  IMAD R8, R11, R16, RZ ;  /* 0x000000100b087224 */ /* 0x000fe200078e02ff */
[----:B------:R-:W3:Y:S01]  /*1150*/  LDC R5, c[0x0][0x144] ;  /* 0x00005100ff057b82 */ /* 0x000ee20000000800 */
[----:B------:R-:W4:Y:S02]  /*1160*/  F2I.U32.TRUNC.NTZ R0, R0 ;  /* 0x0000000000007305 */ /* 0x000f24000020f000 */
[----:B------:R-:W-:-:S04]  /*1170*/  IMAD R9, R9, R17, R8 ;  /* 0x0000001109097224 */ /* 0x000fc800078e0208 */
[----:B------:R-:W-:Y:S01]  /*1180*/  IMAD.IADD R7, R7, 0x1, R9 ;  /* 0x0000000107077824 */ /* 0x000fe200078e0209 */
[----:B------:R-:W5:Y:S01]  /*1190*/  LDC R16, c[0x0][0x608] ;  /* 0x00018200ff107b82 */ /* 0x000f620000000800 */
[----:B------:R-:W-:-:S03]  /*11a0*/  IMAD.MOV.U32 R9, RZ, RZ, -0x1 ;  /* 0xffffffffff097424 */ /* 0x000fc600078e00ff */
[--C-:B0-----:R-:W-:Y:S02]  /*11b0*/  SHF.R.U64 R14, R6, R10, R7.reuse ;  /* 0x0000000a060e7219 */ /* 0x101fe40000001207 */
[----:B------:R-:W-:Y:S02]  /*11c0*/  I2FP.F32.U32 R6, R12 ;  /* 0x0000000c00067245 */ /* 0x000fe40000201000 */
[----:B------:R-:W0:Y:S01]  /*11d0*/  LDC R20, c[0x0][0x658] ;  /* 0x00019600ff147b82 */ /* 0x000e220000000800 */
[----:B--2---:R-:W-:Y:S01]  /*11e0*/  ISETP.NE.U32.AND P0, PT, R22, RZ, PT ;  /* 0x000000ff1600720c */ /* 0x004fe20003f05070 */
[----:B----4-:R-:W-:Y:S02]  /*11f0*/  IMAD.MOV R8, RZ, RZ, -R0 ;  /* 0x000000ffff087224 */ /* 0x010fe400078e0a00 */
[----:B------:R-:W-:Y:S01]  /*1200*/  FMUL R6, R6, UR7 ;  /* 0x0000000706067c20 */ /* 0x000fe20008400000 */
[----:B------:R-:W-:Y:S02]  /*1210*/  SHF.R.U32.HI R7, RZ, R10, R7 ;  /* 0x0000000aff077219 */ /* 0x000fe40000011607 */
[----:B------:R-:W-:Y:S01]  /*1220*/  ISETP.NE.AND.EX P0, PT, R23, RZ, PT, P0 ;  /* 0x000000ff1700720c */ /* 0x000fe20003f05300 */
[----:B------:R2:W4:Y:S01]  /*1230*/  F2I.U32.TRUNC.NTZ R13, R6 ;  /* 0x00000006000d7305 */ /* 0x000522000020f000 */
[----:B------:R-:W2:Y:S01]  /*1240*/  LDC R15, c[0x0][0x148] ;  /* 0x00005200ff0f7b82 */ /* 0x000ea20000000800 */
[----:B---3--:R-:W-:-:S07]  /*1250*/  IMAD R0, R5, R8, R4 ;  /* 0x0000000805007224 */ /* 0x008fce00078e0204 */
[----:B-1----:R-:W1:Y:S01]  /*1260*/  LDC R18, c[0x0][0x600] ;  /* 0x00018000ff127b82 */ /* 0x002e620000000800 */
[-CC-:B-----5:R-:W-:Y:S02]  /*1270*/  SHF.R.U64 R26, R14, R16.reuse, R7.reuse ;  /* 0x000000100e1a7219 */ /* 0x1a0fe40000001207 */
[----:B------:R-:W-:Y:S01]  /*1280*/  SHF.R.U32.HI R5, RZ, R16, R7 ;  /* 0x00000010ff057219 */ /* 0x000fe20000011607 */
[----:B------:R-:W-:-:S04]  /*1290*/  IMAD.MOV.U32 R7, RZ, RZ, 0x1 ;  /* 0x00000001ff077424 */ /* 0x000fc800078e00ff */
[----:B------:R-:W3:Y:S01]  /*12a0*/  LDC R19, c[0x0][0x648] ;  /* 0x00019200ff137b82 */ /* 0x000ee20000000800 */
[-C--:B0-----:R-:W-:Y:S02]  /*12b0*/  SHF.L.U32 R4, R9, R20.reuse, RZ ;  /* 0x0000001409047219 */ /* 0x081fe400000006ff */
[--C-:B------:R-:W-:Y:S02]  /*12c0*/  SHF.R.U64 R16, R26, R20, R5.reuse ;  /* 0x000000141a107219 */ /* 0x100fe40000001205 */
[----:B------:R-:W-:Y:S02]  /*12d0*/  LOP3.LUT R11, RZ, R4, RZ, 0x33, !PT ;  /* 0x00000004ff0b7212 */ /* 0x000fe400078e33ff */
[-C--:B------:R-:W-:Y:S01]  /*12e0*/  SHF.R.U32.HI R5, RZ, R20.reuse, R5 ;  /* 0x00000014ff057219 */ /* 0x080fe20000011605 */
[----:B------:R-:W0:Y:S01]  /*12f0*/  LDC R21, c[0x0][0x638] ;  /* 0x00018e00ff157b82 */ /* 0x000e220000000800 */
[----:B------:R-:W-:Y:S01]  /*1300*/  SHF.L.U32 R10, R7, R20, RZ ;  /* 0x00000014070a7219 */ /* 0x000fe200000006ff */
[----:B------:R-:W-:-:S06]  /*1310*/  IMAD.MOV.U32 R4, RZ, RZ, R16 ;  /* 0x000000ffff047224 */ /* 0x000fcc00078e0010 */
[----:B------:R-:W0:Y:S01]  /*1320*/  LDC R24, c[0x0][0x610] ;  /* 0x00018400ff187b82 */ /* 0x000e220000000800 */
[----:B--2-4-:R-:W-:Y:S05]  /*1330*/  @!P0 BRA `(.L_x_13) ;  /* 0x0000000000288947 */ /* 0x014fea0003800000 */
[----:B------:R-:W2:Y:S02]  /*1340*/  LDC R9, c[0x0][0x64c] ;  /* 0x00019300ff097b82 */ /* 0x000ea40000000800 */
[----:B--2---:R-:W-:-:S05]  /*1350*/  IADD3 R9, P0, R16, R9, RZ ;  /* 0x0000000910097210 */ /* 0x004fca0007f1e0ff */
[----:B------:R-:W-:-:S04]  /*1360*/  IMAD.X R17, RZ, RZ, R5, P0 ;  /* 0x000000ffff117224 */ /* 0x000fc800000e0605 */
[----:B------:R-:W-:-:S04]  /*1370*/  IMAD.WIDE.U32 R4, R17, R22, RZ ;  /* 0x0000001611047225 */ /* 0x000fc800078e00ff */
[----:B------:R-:W-:-:S04]  /*1380*/  IMAD.WIDE.U32 R6, P0, R9, R23, R4 ;  /* 0x0000001709067225 */ /* 0x000fc80007800004 */
[----:B------:R-:W-:-:S04]  /*1390*/  IMAD.WIDE.U32 R4, R9, R22, RZ ;  /* 0x0000001609047225 */ /* 0x000fc800078e00ff */
[----:B------:R-:W-:Y:S01]  /*13a0*/  IMAD.X R9, RZ, RZ, RZ, P0 ;  /* 0x000000ffff097224 */ /* 0x000fe200000e06ff */
[----:B------:R-:W-:Y:S01]  /*13b0*/  IADD3 RZ, P0, R5, R6, RZ ;  /* 0x0000000605ff7210 */ /* 0x000fe20007f1e0ff */
[----:B------:R-:W-:-:S04]  /*13c0*/  IMAD.MOV.U32 R8, RZ, RZ, R7 ;  /* 0x000000ffff087224 */ /* 0x000fc800078e0007 */
[----:B------:R-:W-:-:S08]  /*13d0*/  IMAD.WIDE.U32.X R4, R17, R23, R8, P0 ;  /* 0x0000001711047225 */ /* 0x000fd000000e0408 */
.L_x_13:
[----:B---3--:R-:W-:Y:S01]  /*13e0*/  SHF.R.U64 R4, R4, R19, R5 ;  /* 0x0000001304047219 */ /* 0x008fe20000001205 */
[----:B-1----:R-:W-:Y:S01]  /*13f0*/  VIADD R5, R18, 0xffffffff ;  /* 0xffffffff12057836 */ /* 0x002fe20000000000 */
[----:B------:R-:W-:Y:S01]  /*1400*/  LOP3.LUT R11, R26, R11, RZ, 0xc0, !PT ;  /* 0x0000000b1a0b7212 */ /* 0x000fe200078ec0ff */
[----:B------:R-:W-:Y:S02]  /*1410*/  IMAD.MOV R13, RZ, RZ, -R13 ;  /* 0x000000ffff0d7224 */ /* 0x000fe400078e0a0d */
[----:B------:R-:W-:Y:S01]  /*1420*/  IMAD.MOV R6, RZ, RZ, -R4 ;  /* 0x000000ffff067224 */ /* 0x000fe200078e0a04 */
[----:B------:R-:W-:Y:S01]  /*1430*/  LOP3.LUT R14, R14, R5, RZ, 0xc0, !PT ;  /* 0x000000050e0e7212 */ /* 0x000fe200078ec0ff */
[----:B------:R-:W-:Y:S02]  /*1440*/  @P2 IMAD R0, R15, R13, R12 ;  /* 0x0000000d0f002224 */ /* 0x000fe400078e020c */
[----:B------:R-:W-:Y:S02]  /*1450*/  IMAD R11, R10, R4, R11 ;  /* 0x000000040a0b7224 */ /* 0x000fe400078e020b */
[----:B0-----:R-:W-:-:S02]  /*1460*/  IMAD R5, R6, R21, R16 ;  /* 0x0000001506057224 */ /* 0x001fc400078e0210 */
[----:B------:R-:W-:Y:S02]  /*1470*/  IMAD R4, R11, R24, R0 ;  /* 0x000000180b047224 */ /* 0x000fe400078e0200 */
[----:B------:R-:W-:Y:S02]  /*1480*/  IMAD R5, R5, R18, R14 ;  /* 0x0000001205057224 */ /* 0x000fe400078e020e */
[----:B------:R-:W-:-:S03]  /*1490*/  IMAD.MOV.U32 R0, RZ, RZ, 0x1 ;  /* 0x00000001ff007424 */ /* 0x000fc600078e00ff */
[----:B------:R-:W-:Y:S02]  /*14a0*/  SEL R6, R5, R4, !P2 ;  /* 0x0000000405067207 */ /* 0x000fe40005000000 */
[----:B------:R-:W-:-:S03]  /*14b0*/  SEL R4, R4, R5, !P2 ;  /* 0x0000000504047207 */ /* 0x000fc60005000000 */
[----:B------:R3:W-:Y:S04]  /*14c0*/  STL [R1+0x88], R6 ;  /* 0x0000880601007387 */ /* 0x0007e80000100800 */
[----:B------:R3:W-:Y:S04]  /*14d0*/  STL [R1+0x78], R25 ;  /* 0x0000781901007387 */ /* 0x0007e80000100800 */
[----:B------:R3:W-:Y:S02]  /*14e0*/  STL [R1+0x84], R4 ;  /* 0x0000840401007387 */ /* 0x0007e40000100800 */
.L_x_11:
[----:B------:R-:W-:Y:S05]  /*14f0*/  @!P1 BRA `(.L_x_14) ;  /* 0x000000d8009c9947 */ /* 0x000fea0003800000 */
[----:B------:R-:W-:-:S06]  /*1500*/  UISETP.GT.U32.AND UP0, UPT, UR12, 0x1, UPT ;  /* 0x000000010c00788c */ /* 0x000fcc000bf04070 */
[----:B------:R-:W-:-:S13]  /*1510*/  PLOP3.LUT P0, PT, PT, PT, UP0, 0x80, 0x0 ;  /* 0x000000000000781c */ /* 0x000fda0003f0f008 */
[----:B------:R-:W-:Y:S05]  /*1520*/  @P0 EXIT ;  /* 0x000000000000094d */ /* 0x000fea0003800000 */
.L_x_15:
[----:B------:R-:W-:-:S08]  /*1530*/  NOP ;  /* 0x0000000000007918 */ /* 0x000fd00000000000 */
[----:B------:R-:W4:Y:S02]  /*1540*/  USETMAXREG.TRY_ALLOC.CTAPOOL UP0, 0xe8 ;  /* 0x000000e8000079c8 */ /* 0x000f240008000600 */
[----:B----4-:R-:W-:-:S13]  /*1550*/  PLOP3.LUT P0, PT, PT, PT, UP0, 0x80, 0x0 ;  /* 0x000000000000781c */ /* 0x010fda0003f0f008 */
[----:B------:R-:W-:Y:S05]  /*1560*/  @!P0 BRA `(.L_x_15) ;  /* 0xfffffffc00f08947 */ /* 0x000fea000383ffff */
[----:B------:R-:W-:-:S13]  /*1570*/  LOP3.LUT P0, RZ, R0, 0xff, RZ, 0xc0, !PT ;  /* 0x000000ff00ff7812 */ /* 0x000fda000780c0ff */
[----:B------:R-:W-:Y:S05]  /*1580*/  @!P0 EXIT ;  /* 0x000000000000894d */ /* 0x000fea0003800000 */
[----:B------:R-:W4:Y:S01]  /*1590*/  S2UR UR6, SR_CgaCtaId ;  /* 0x00000000000679c3 */ /* 0x000f220000008800 */
[----:B------:R-:W-:Y:S01]  /*15a0*/  SHF.R.S32.HI R0, RZ, 0x1f, R3 ;  /* 0x0000001fff007819 */ /* 0x000fe20000011403 */
[----:B------:R-:W-:Y:S01]  /*15b0*/  UIADD3 UR7, UR17, -0x1, URZ ;  /* 0xffffffff11077890 */ /* 0x000fe2000fffe03f */
[----:B------:R-:W-:Y:S02]  /*15c0*/  UMOV UR12, 0x400 ;  /* 0x00000400000c7882 */ /* 0x000fe40000000000 */
[CC--:B------:R-:W-:Y:S01]  /*15d0*/  LEA.HI R2, R0.reuse, R3.reuse, RZ, 0x2 ;  /* 0x0000000300027211 */ /* 0x0c0fe200078f10ff */
[----:B------:R-:W-:Y:S01]  /*15e0*/  UISETP.LT.AND UP0, UPT, UR14, 0x1, UPT ;  /* 0x000000010e00788c */ /* 0x000fe2000bf01270 */
[----:B------:R-:W-:Y:S01]  /*15f0*/  LEA.HI R0, R0, R3, RZ, 0x5 ;  /* 0x0000000300007211 */ /* 0x000fe200078f28ff */
[----:B------:R-:W-:Y:S01]  /*1600*/  ULOP3.LUT UR27, UR13, 0x1, URZ, 0xfc, !UPT ;  /* 0x000000010d1b7892 */ /* 0x000fe2000f8efc3f */
[--C-:B---3--:R-:W-:Y:S01]  /*1610*/  SHF.R.S32.HI R4, RZ, 0x2, R2.reuse ;  /* 0x00000002ff047819 */ /* 0x108fe20000011402 */
[----:B------:R-:W-:Y:S01]  /*1620*/  USEL UR16, UR14, 0x1, UP0 ;  /* 0x000000010e107887 */ /* 0x000fe20008000000 */
[----:B------:R-:W-:Y:S01]  /*1630*/  SHF.R.S32.HI R5, RZ, 0x1f, R2 ;  /* 0x0000001fff057819 */ /* 0x000fe20000011402 */
[----:B------:R-:W-:-:S02]  /*1640*/  UISETP.NE.AND UP0, UPT, UR7, URZ, UPT ;  /* 0x0000003f0700728c */ /* 0x000fc4000bf05270 */
[----:B------:R-:W-:Y:S01]  /*1650*/  USHF.L.U32 UR28, UR14, 0x1, URZ ;  /* 0x000000010e1c7899 */ /* 0x000fe2000800063f */
[----:B------:R-:W-:Y:S01]  /*1660*/  LEA.HI R5, R5, R4, RZ, 0x3 ;  /* 0x0000000405057211 */ /* 0x000fe200078f18ff */
[----:B------:R-:W-:Y:S02]  /*1670*/  UIADD3 UR16, -UR16, UR14, URZ ;  /* 0x0000000e10107290 */ /* 0x000fe4000fffe13f */
[----:B------:R-:W-:Y:S01]  /*1680*/  USEL UR30, URZ, 0x1, UP0 ;  /* 0x000000013f1e7887 */ /* 0x000fe20008000000 */
[----:B------:R-:W-:Y:S01]  /*1690*/  LOP3.LUT R5, R5, 0xfffffff8, RZ, 0xc0, !PT ;  /* 0xfffffff805057812 */ /* 0x000fe200078ec0ff */
[----:B----4-:R-:W-:-:S04]  /*16a0*/  ULEA UR12, UR6, UR12, 0x18 ;  /* 0x0000000c060c7291 */ /* 0x010fc8000f8ec03f */
[----:B------:R-:W-:Y:S01]  /*16b0*/  IMAD.IADD R2, R4, 0x1, -R5 ;  /* 0x0000000104027824 */ /* 0x000fe200078e0a05 */
[----:B------:R-:W-:Y:S01]  /*16c0*/  USHF.L.U32 UR6, UR7, 0x3, URZ ;  /* 0x0000000307067899 */ /* 0x000fe2000800063f */
[----:B------:R-:W-:Y:S01]  /*16d0*/  SHF.R.S32.HI R5, RZ, 0x5, R0 ;  /* 0x00000005ff057819 */ /* 0x000fe20000011400 */
[----:B------:R-:W-:Y:S02]  /*16e0*/  UIADD3 UR29, UR12, 0x170, URZ ;  /* 0x000001700c1d7890 */ /* 0x000fe4000fffe03f */
[----:B------:R-:W-:Y:S01]  /*16f0*/  ULOP3.LUT UR6, UR6, 0x8, URZ, 0xc0, !UPT ;  /* 0x0000000806067892 */ /* 0x000fe2000f8ec03f */
[--C-:B------:R-:W-:Y:S01]  /*1700*/  SHF.R.S32.HI R3, RZ, 0x1f, R2.reuse ;  /* 0x0000001fff037819 */ /* 0x100fe20000011402 */
[C-C-:B------:R-:W-:Y:S01]  /*1710*/  IMAD R0, R5.reuse, -0x10, -R2.reuse ;  /* 0xfffffff005007824 */ /* 0x140fe200078e0a02 */
[----:B------:R-:W-:Y:S02]  /*1720*/  ULEA UR17, UR17, UR29, 0x3 ;  /* 0x0000001d11117291 */ /* 0x000fe4000f8e183f */
[----:B------:R-:W-:Y:S01]  /*1730*/  ULOP3.LUT UR31, UR6, 0x8, URZ, 0x3c, !UPT ;  /* 0x00000008061f7892 */ /* 0x000fe2000f8e3c3f */
[----:B------:R-:W-:Y:S01]  /*1740*/  IMAD.WIDE R2, R5, 0x10, R2 ;  /* 0x0000001005027825 */ /* 0x000fe200078e0202 */
[----:B------:R-:W-:-:S03]  /*1750*/  ULOP3.LUT UR18, UR6, 0x18, URZ, 0x3c, !UPT ;  /* 0x0000001806127892 */ /* 0x000fc6000f8e3c3f */
[----:B------:R-:W-:Y:S02]  /*1760*/  ULDC UR6, c[0x0][0x284] ;  /* 0x0000a10000067ab9 */ /* 0x000fe40000000800 */
[----:B------:R-:W-:-:S05]  /*1770*/  VIADD R0, R0, UR6 ;  /* 0x0000000600007c36 */ /* 0x000fca0008000000 */
[----:B------:R3:W-:Y:S04]  /*1780*/  STL [R1+0x8c], R0 ;  /* 0x00008c0001007387 */ /* 0x0007e80000100800 */
[----:B------:R3:W-:Y:S02]  /*1790*/  STL.64 [R1+0x90], R2 ;  /* 0x0000900201007387 */ /* 0x0007e40000100a00 */
.L_x_298:
[----:B---3--:R-:W-:Y:S01]  /*17a0*/  IMAD.U32 R0, RZ, RZ, UR30 ;  /* 0x0000001eff007e24 */ /* 0x008fe2000f8e00ff */
[----:B0-2---:R-:W3:Y:S01]  /*17b0*/  LDC R2, c[0x0][0x28c] ;  /* 0x0000a300ff027b82 */ /* 0x005ee20000000800 */
[----:B------:R-:W-:Y:S01]  /*17c0*/  UMOV UR6, URZ ;  /* 0x0000003f00067c82 */ /* 0x000fe20008000000 */
[----:B------:R-:W-:Y:S02]  /*17d0*/  UMOV UR19, UR5 ;  /* 0x0000000500137c82 */ /* 0x000fe40008000000 */
[----:B------:R-:W-:-:S04]  /*17e0*/  SHF.L.U32 R0, R0, 0x1f, RZ ;  /* 0x0000001f00007819 */ /* 0x000fc800000006ff */
[----:B----4-:R-:W4:Y:S01]  /*17f0*/  SYNCS.PHASECHK.TRANS64.TRYWAIT P0, [UR17+-0x8], R0 ;  /* 0xfffff800ff0075a7 */ /* 0x010f220008000151 */
[----:B---3--:R-:W-:Y:S01]  /*1800*/  ISETP.GE.AND P1, PT, R2, 0x1, PT ;  /* 0x000000010200780c */ /* 0x008fe20003f26270 */
[----:B----4-:R-:W-:-:S12]  /*1810*/  @!P0 BRA `(.L_x_16) ;  /* 0x000000f0007c8947 */ /* 0x010fd80003800000 */
.L_x_338:
[----:B------:R4:W-:Y:S01]  /*1820*/  STL [R1+0x74], RZ ;  /* 0x000074ff01007387 */ /* 0x0009e20000100800 */
[----:B------:R-:W-:Y:S01]  /*1830*/  UMOV UR7, URZ ;  /* 0x0000003f00077c82 */ /* 0x000fe20008000000 */
[----:B------:R-:W-:Y:S01]  /*1840*/  UMOV UR8, URZ ;  /* 0x0000003f00087c82 */ /* 0x000fe20008000000 */
[----:B---3--:R-:W-:Y:S01]  /*1850*/  IMAD.MOV.U32 R0, RZ, RZ, RZ ;  /* 0x000000ffff007224 */ /* 0x008fe200078e00ff */
[----:B------:R4:W-:Y:S01]  /*1860*/  STL [R1+0x70], RZ ;  /* 0x000070ff01007387 */ /* 0x0009e20000100800 */
[----:B------:R-:W-:Y:S02]  /*1870*/  CS2R R2, SRZ ;  /* 0x0000000000027805 */ /* 0x000fe4000001ff00 */
[----:B------:R-:W-:Y:S02]  /*1880*/  CS2R R4, SRZ ;  /* 0x0000000000047805 */ /* 0x000fe4000001ff00 */
[----:B--2---:R-:W-:Y:S01]  /*1890*/  CS2R R6, SRZ ;  /* 0x0000000000067805 */ /* 0x004fe2000001ff00 */
[----:B------:R4:W-:Y:S01]  /*18a0*/  STL [R1+0x6c], RZ ;  /* 0x00006cff01007387 */ /* 0x0009e20000100800 */
[----:B------:R-:W-:-:S02]  /*18b0*/  CS2R R8, SRZ ;  /* 0x0000000000087805 */ /* 0x000fc4000001ff00 */
[----:B0-----:R-:W-:Y:S02]  /*18c0*/  CS2R R10, SRZ ;  /* 0x00000000000a7805 */ /* 0x001fe4000001ff00 */
[----:B------:R-:W-:Y:S01]  /*18d0*/  CS2R R12, SRZ ;  /* 0x00000000000c7805 */ /* 0x000fe2000001ff00 */
[----:B------:R4:W-:Y:S01]  /*18e0*/  STL [R1+0x68], RZ ;  /* 0x000068ff01007387 */ /* 0x0009e20000100800 */
[----:B------:R-:W-:Y:S02]  /*18f0*/  CS2R R14, SRZ ;  /* 0x00000000000e7805 */ /* 0x000fe4000001ff00 */
[----:B------:R-:W-:Y:S02]  /*1900*/  CS2R R16, SRZ ;  /* 0x0000000000107805 */ /* 0x000fe4000001ff00 */
[----:B-1----:R-:W-:Y:S01]  /*1910*/  CS2R R18, SRZ ;  /* 0x0000000000127805 */ /* 0x002fe2000001ff00 */
[----:B------:R4:W-:Y:S01]  /*1920*/  STL [R1+0x64], RZ ;  /* 0x000064ff01007387 */ /* 0x0009e20000100800 */
[----:B------:R-:W-:-:S02]  /*1930*/  CS2R R20, SRZ ;  /* 0x0000000000147805 */ /* 0x000fc4000001ff00 */
[----:B------:R-:W-:Y:S02]  /*1940*/  CS2R R22, SRZ ;  /* 0x0000000000167805 */ /* 0x000fe4000001ff00 */
[----:B------:R-:W-:Y:S01]  /*1950*/  CS2R R152, SRZ ;  /* 0x0000000000987805 */ /* 0x000fe2000001ff00 */
[----:B------:R4:W-:Y:S01]  /*1960*/  STL [R1+0x60], RZ ;  /* 0x000060ff01007387 */ /* 0x0009e20000100800 */
[----:B------:R-:W-:Y:S02]  /*1970*/  CS2R R154, SRZ ;  /* 0x00000000009a7805 */ /* 0x000fe4000001ff00 */
[----:B------:R-:W-:Y:S02]  /*1980*/  CS2R R156, SRZ ;  /* 0x00000000009c7805 */ /* 0x000fe4000001ff00 */
[----:B------:R-:W-:Y:S01]  /*1990*/  CS2R R158, SRZ ;  /* 0x00000000009e7805 */ /* 0x000fe2000001ff00 */
        /* <DEDUP_REMOVED lines=45> */
[----:B------:R-:W-:Y:S01]  /*1c70*/  IMAD.MOV.U32 R226, RZ, RZ, RZ ;  /* 0x000000ffffe27224 */ /* 0x000fe200078e00ff */
[----:B------:R-:W-:Y:S01]  /*1c80*/  CS2R R24, SRZ ;  /* 0x0000000000187805 */ /* 0x000fe2000001ff00 */
[----:B------:R-:W-:Y:S01]  /*1c90*/  IMAD.U32 R227, RZ, RZ, UR4 ;  /* 0x00000004ffe37e24 */ /* 0x000fe2000f8e00ff */
[----:B------:R4:W-:Y:S01]  /*1ca0*/  STL [R1+0x2c], RZ ;  /* 0x00002cff01007387 */ /* 0x0009e20000100800 */
[----:B------:R-:W-:Y:S02]  /*1cb0*/  CS2R R26, SRZ ;  /* 0x00000000001a7805 */ /* 0x000fe4000001ff00 */
[----:B------:R-:W-:-:S02]  /*1cc0*/  CS2R R28, SRZ ;  /* 0x00000000001c7805 */ /* 0x000fc4000001ff00 */
[----:B------:R-:W-:Y:S01]  /*1cd0*/  CS2R R30, SRZ ;  /* 0x00000000001e7805 */ /* 0x000fe2000001ff00 */
[----:B------:R4:W-:Y:S01]  /*1ce0*/  STL [R1+0x28], RZ ;  /* 0x000028ff01007387 */ /* 0x0009e20000100800 */
[----:B------:R-:W-:Y:S02]  /*1cf0*/  CS2R R32, SRZ ;  /* 0x0000000000207805 */ /* 0x000fe4000001ff00 */
[----:B------:R-:W-:Y:S02]  /*1d00*/  CS2R R34, SRZ ;  /* 0x0000000000227805 */ /* 0x000fe4000001ff00 */
[----:B------:R-:W-:Y:S01]  /*1d10*/  CS2R R36, SRZ ;  /* 0x0000000000247805 */ /* 0x000fe2000001ff00 */
        /* <DEDUP_REMOVED lines=36> */
[----:B------:R4:W-:Y:S01]  /*1f60*/  STL [R1], RZ ;  /* 0x000000ff01007387 */ /* 0x0009e20000100800 */
[----:B------:R-:W-:Y:S02]  /*1f70*/  CS2R R92, SRZ ;  /* 0x00000000005c7805 */ /* 0x000fe4000001ff00 */
[----:B------:R-:W-:Y:S02]  /*1f80*/  CS2R R94, SRZ ;  /* 0x00000000005e7805 */ /* 0x000fe4000001ff00 */
[----:B------:R-:W-:Y:S02]  /*1f90*/  CS2R R96, SRZ ;  /* 0x0000000000607805 */ /* 0x000fe4000001ff00 */
[----:B------:R-:W-:Y:S02]  /*1fa0*/  CS2R R98, SRZ ;  /* 0x0000000000627805 */ /* 0x000fe4000001ff00 */
[----:B------:R-:W-:-:S02]  /*1fb0*/  CS2R R100, SRZ ;  /* 0x0000000000647805 */ /* 0x000fc4000001ff00 */
[----:B------:R-:W-:Y:S02]  /*1fc0*/  CS2R R102, SRZ ;  /* 0x0000000000667805 */ /* 0x000fe4000001ff00 */
        /* <DEDUP_REMOVED lines=23> */
[----:B------:R-:W-:Y:S01]  /*2140*/  CS2R R150, SRZ ;  /* 0x0000000000967805 */ /* 0x000fe2000001ff00 */
[----:B----4-:R-:W-:Y:S06]  /*2150*/  @!P1 BRA `(.L_x_17) ;  /* 0x0000001000609947 */ /* 0x010fec0003800000 */
[----:B------:R-:W-:-:S06]  /*2160*/  UISETP.NE.AND UP0, UPT, UR27, 0x3, UPT ;  /* 0x000000031b00788c */ /* 0x000fcc000bf05270 */
[----:B------:R-:W-:-:S13]  /*2170*/  PLOP3.LUT P1, PT, PT, PT, UP0, 0x80, 0x0 ;  /* 0x000000000000781c */ /* 0x000fda0003f2f008 */
[----:B------:R-:W-:Y:S05]  /*2180*/  @!P1 BRA `(.L_x_18) ;  /* 0x0000000000049947 */ /* 0x000fea0003800000 */
[----:B------:R-:W-:Y:S01]  /*2190*/  BPT.TRAP 0x1 ;  /* 0x000000040000795c */ /* 0x000fe20000300000 */
.L_x_18:
[----:B------:R-:W-:Y:S01]  /*21a0*/  ULEA UR6, UR5, UR12, 0x3 ;  /* 0x0000000c05067291 */ /* 0x000fe2000f8e183f */
[----:B------:R-:W-:-:S05]  /*21b0*/  IMAD.U32 R0, RZ, RZ, UR4 ;  /* 0x00000004ff007e24 */ /* 0x000fca000f8e00ff */
[----:B------:R-:W-:-:S04]  /*21c0*/  SHF.L.U32 R0, R0, 0x1f, RZ ;  /* 0x0000001f00007819 */ /* 0x000fc800000006ff */
[----:B------:R0:W1:Y:S01]  /*21d0*/  SYNCS.PHASECHK.TRANS64.TRYWAIT P0, [UR6], R0 ;  /* 0x00000000ff0075a7 */ /* 0x0000620008000146 */
[----:B------:R-:W-:Y:S05]  /*21e0*/  @!P1 BRA `(.L_x_19) ;  /* 0x0000000000049947 */ /* 0x000fea0003800000 */
[----:B------:R-:W-:Y:S01]  /*21f0*/  BPT.TRAP 0x1 ;  /* 0x000000040000795c */ /* 0x000fe20000300000 */
.L_x_19:
[----:B-1----:R-:W-:Y:S05]  /*2200*/  @P0 BRA `(.L_x_20) ;  /* 0x0000000000080947 */ /* 0x002fea0003800000 */
[----:B------:R-:W1:Y:S02]  /*2210*/  SYNCS.PHASECHK.TRANS64.TRYWAIT P0, [UR6], R0 ;  /* 0x00000000ff0075a7 */ /* 0x000e640008000146 */
[----:B-1----:R-:W-:Y:S05]  /*2220*/  @!P0 BRA `(.L_x_21) ;  /* 0x000000e800108947 */ /* 0x002fea0003800000 */
.L_x_20:
[----:B------:R2:W-:Y:S01]  /*2230*/  STL [R1+0x74], RZ ;  /* 0x000074ff01007387 */ /* 0x0005e20000100800 */
[----:B------:R-:W-:Y:S01]  /*2240*/  UIADD3 UR7, UR12, 0xb280, URZ ;  /* 0x0000b2800c077890 */ /* 0x000fe2000fffe03f */
[----:B------:R-:W-:Y:S01]  /*2250*/  WARPGROUP.ARRIVE ;  /* 0x00000000000079c5 */ /* 0x000fe20000000000 */
[----:B------:R-:W-:Y:S01]  /*2260*/  UIADD3 UR6, UR12, 0x280, URZ ;  /* 0x000002800c067890 */ /* 0x000fe2000fffe03f */
[----:B------:R2:W-:Y:S01]  /*2270*/  STL [R1+0x70], RZ ;  /* 0x000070ff01007387 */ /* 0x0005e20000100800 */
[----:B------:R-:W-:Y:S01]  /*2280*/  USHF.R.U32.HI UR7, URZ, 0x4, UR7 ;  /* 0x000000043f077899 */ /* 0x000fe20008011607 */
[----:B01----:R-:W-:Y:S01]  /*2290*/  IMAD.MOV.U32 R0, RZ, RZ, RZ ;  /* 0x000000ffff007224 */ /* 0x003fe200078e00ff */
[----:B------:R-:W-:Y:S01]  /*22a0*/  USHF.R.U32.HI UR6, URZ, 0x4, UR6 ;  /* 0x000000043f067899 */ /* 0x000fe20008011606 */
[----:B------:R2:W-:Y:S01]  /*22b0*/  STL [R1+0x6c], RZ ;  /* 0x00006cff01007387 */ /* 0x0005e20000100800 */
[----:B------:R-:W-:Y:S01]  /*22c0*/  ULOP3.LUT UR7, UR7, 0x3fff, URZ, 0xc0, !UPT ;  /* 0x00003fff07077892 */ /* 0x000fe2000f8ec03f */
[----:B------:R-:W-:Y:S01]  /*22d0*/  CS2R R2, SRZ ;  /* 0x0000000000027805 */ /* 0x000fe2000001ff00 */
[----:B------:R-:W-:Y:S01]  /*22e0*/  ULOP3.LUT UR6, UR6, 0x3fff, URZ, 0xc0, !UPT ;  /* 0x00003fff06067892 */ /* 0x000fe2000f8ec03f */
[----:B------:R2:W-:Y:S01]  /*22f0*/  STL [R1+0x68], RZ ;  /* 0x000068ff01007387 */ /* 0x0005e20000100800 */
[----:B------:R-:W-:Y:S01]  /*2300*/  ULOP3.LUT UR7, UR7, 0x10000, URZ, 0xfc, !UPT ;  /* 0x0001000007077892 */ /* 0x000fe2000f8efc3f */
[----:B------:R-:W-:Y:S01]  /*2310*/  CS2R R4, SRZ ;  /* 0x0000000000047805 */ /* 0x000fe2000001ff00 */
[----:B------:R-:W-:Y:S01]  /*2320*/  ULOP3.LUT UR6, UR6, 0x10000, URZ, 0xfc, !UPT ;  /* 0x0001000006067892 */ /* 0x000fe2000f8efc3f */
[----:B------:R2:W-:Y:S01]  /*2330*/  STL [R1+0x64], RZ ;  /* 0x000064ff01007387 */ /* 0x0005e20000100800 */
[----:B------:R-:W-:Y:S01]  /*2340*/  ULEA UR10, UR5, UR7, 0x9 ;  /* 0x00000007050a7291 */ /* 0x000fe2000f8e483f */
[----:B------:R-:W-:Y:S01]  /*2350*/  CS2R R6, SRZ ;  /* 0x0000000000067805 */ /* 0x000fe2000001ff00 */
[----:B------:R-:W-:Y:S01]  /*2360*/  ULEA UR8, UR5, UR6, 0x7 ;  /* 0x0000000605087291 */ /* 0x000fe2000f8e383f */
[----:B------:R2:W-:Y:S01]  /*2370*/  STL [R1+0x60], RZ ;  /* 0x000060ff01007387 */ /* 0x0005e20000100800 */
[----:B------:R-:W-:Y:S01]  /*2380*/  ULDC UR7, c[0x0][0x50c] ;  /* 0x0001430000077ab9 */ /* 0x000fe20000000800 */
[----:B------:R-:W-:Y:S01]  /*2390*/  UMOV UR9, 0xc0000010 ;  /* 0xc000001000097882 */ /* 0x000fe20000000000 */
[----:B------:R-:W-:Y:S01]  /*23a0*/  UISETP.NE.AND UP0, UPT, UR7, 0x1, UPT ;  /* 0x000000010700788c */ /* 0x000fe2000bf05270 */
[----:B------:R2:W-:Y:S01]  /*23b0*/  STL [R1+0x5c], RZ ;  /* 0x00005cff01007387 */ /* 0x0005e20000100800 */
[----:B------:R-:W-:Y:S01]  /*23c0*/  UMOV UR11, 0xc0000010 ;  /* 0xc0000010000b7882 */ /* 0x000fe20000000000 */
[----:B------:R-:W-:Y:S01]  /*23d0*/  UMOV UR6, 0x1 ;  /* 0x0000000100067882 */ /* 0x000fe20000000000 */
[----:B------:R-:W-:Y:S01]  /*23e0*/  USEL UR7, URZ, 0x1, UP0 ;  /* 0x000000013f077887 */ /* 0x000fe20008000000 */
[----:B------:R2:W-:Y:S01]  /*23f0*/  STL [R1+0x58], RZ ;  /* 0x000058ff01007387 */ /* 0x0005e20000100800 */
[----:B------:R-:W-:Y:S01]  /*2400*/  QGMMA.64x256x32.F32.E4M3.E4M3 R24, gdesc[UR8], RZ, !UPT, gsb0 ;  /* 0x03e00000081879f3 */ /* 0x000fe2000c0008ff */
[----:B------:R-:W-:-:S02]  /*2410*/  CS2R R8, SRZ ;  /* 0x0000000000087805 */ /* 0x000fc4000001ff00 */
[----:B------:R-:W-:Y:S01]  /*2420*/  CS2R R10, SRZ ;  /* 0x00000000000a7805 */ /* 0x000fe2000001ff00 */
[----:B------:R2:W-:Y:S01]  /*2430*/  STL [R1+0x54], RZ ;  /* 0x000054ff01007387 */ /* 0x0005e20000100800 */
[----:B------:R-:W-:Y:S02]  /*2440*/  ISETP.NE.AND P0, PT, RZ, UR7, PT ;  /* 0x00000007ff007c0c */ /* 0x000fe4000bf05270 */
        /* <DEDUP_REMOVED lines=56> */
[----:B------:R-:W-:Y:S01]  /*27d0*/  CS2R R224, SRZ ;  /* 0x0000000000e07805 */ /* 0x000fe2000001ff00 */
[----:B------:R-:W-:Y:S01]  /*27e0*/  IMAD.MOV.U32 R226, RZ, RZ, RZ ;  /* 0x000000ffffe27224 */ /* 0x000fe200078e00ff */
[----:B------:R2:W-:Y:S04]  /*27f0*/  STL [R1+0x18], RZ ;  /* 0x000018ff01007387 */ /* 0x0005e80000100800 */
[----:B------:R2:W-:Y:S04]  /*2800*/  STL [R1+0x14], RZ ;  /* 0x000014ff01007387 */ /* 0x0005e80000100800 */
[----:B------:R2:W-:Y:S04]  /*2810*/  STL [R1+0x10], RZ ;  /* 0x000010ff01007387 */ /* 0x0005e80000100800 */
[----:B------:R2:W-:Y:S04]  /*2820*/  STL [R1+0xc], RZ ;  /* 0x00000cff01007387 */ /* 0x0005e80000100800 */
[----:B------:R2:W-:Y:S04]  /*2830*/  STL [R1+0x8], RZ ;  /* 0x000008ff01007387 */ /* 0x0005e80000100800 */
[----:B------:R2:W-:Y:S04]  /*2840*/  STL [R1+0x4], RZ ;  /* 0x000004ff01007387 */ /* 0x0005e80000100800 */
[----:B------:R2:W-:Y:S01]  /*2850*/  STL [R1], RZ ;  /* 0x000000ff01007387 */ /* 0x0005e20000100800 */
[----:B------:R-:W-:Y:S05]  /*2860*/  @!P0 BRA `(.L_x_22) ;  /* 0x0000000800808947 */ /* 0x000fea0003800000 */
[----:B------:R-:W-:Y:S02]  /*2870*/  WARPGROUP.DEPBAR.LE gsb0, 0x0 ;  /* 0x00008000000079c5 */ /* 0x000fe40000010000 */
[----:B------:R-:W-:-:S01]  /*2880*/  FADD R227, RZ, R122 ;  /* 0x0000007affe37221 */ /* 0x000fc20000000000 */
[----:B------:R-:W-:Y:S01]  /*2890*/  FADD R226, RZ, R24 ;  /* 0x00000018ffe27221 */ /* 0x000fe20000000000 */
[----:B------:R-:W-:-:S01]  /*28a0*/  FADD R225, RZ, R25 ;  /* 0x00000019ffe17221 */ /* 0x000fc20000000000 */
[----:B------:R-:W-:Y:S01]  /*28b0*/  FADD R224, RZ, R26 ;  /* 0x0000001affe07221 */ /* 0x000fe20000000000 */
[----:B------:R-:W-:-:S01]  /*28c0*/  FADD R223, RZ, R27 ;  /* 0x0000001bffdf7221 */ /* 0x000fc20000000000 */
[----:B------:R0:W-:Y:S01]  /*28d0*/  STL [R1], R227 ;  /* 0x000000e301007387 */ /* 0x0001e20000100800 */
[----:B------:R-:W-:-:S01]  /*28e0*/  FADD R222, RZ, R28 ;  /* 0x0000001cffde7221 */ /* 0x000fc20000000000 */
[----:B------:R-:W-:Y:S01]  /*28f0*/  FADD R221, RZ, R29 ;  /* 0x0000001dffdd7221 */ /* 0x000fe20000000000 */
[----:B------:R-:W-:-:S01]  /*2900*/  FADD R220, RZ, R30 ;  /* 0x0000001effdc7221 */ /* 0x000fc20000000000 */
[----:B------:R-:W-:Y:S01]  /*2910*/  FADD R219, RZ, R31 ;  /* 0x0000001fffdb7221 */ /* 0x000fe20000000000 */
[----:B------:R-:W-:-:S01]  /*2920*/  FADD R218, RZ, R32 ;  /* 0x00000020ffda7221 */ /* 0x000fc20000000000 */
[----:B------:R-:W-:Y:S01]  /*2930*/  FADD R217, RZ, R33 ;  /* 0x00000021ffd97221 */ /* 0x000fe20000000000 */
[----:B------:R-:W-:-:S01]  /*2940*/  FADD R216, RZ, R34 ;  /* 0x00000022ffd87221 */ /* 0x000fc20000000000 */
[----:B------:R-:W-:Y:S01]  /*2950*/  FADD R215, RZ, R35 ;  /* 0x00000023ffd77221 */ /* 0x000fe20000000000 */
[----:B------:R-:W-:-:S01]  /*2960*/  FADD R214, RZ, R36 ;  /* 0x00000024ffd67221 */ /* 0x000fc20000000000 */
[----:B0-----:R-:W-:Y:S01]  /*2970*/  FADD R227, RZ, R123 ;  /* 0x0000007bffe37221 */ /* 0x001fe20000000000 */
[----:B------:R-:W-:-:S01]  /*2980*/  FADD R213, RZ, R37 ;  /* 0x00000025ffd57221 */ /* 0x000fc20000000000 */
[----:B------:R-:W-:Y:S01]  /*2990*/  FADD R212, RZ, R38 ;  /* 0x00000026ffd47221 */ /* 0x000fe20000000000 */
[----:B------:R-:W-:-:S01]  /*29a0*/  FADD R211, RZ, R39 ;  /* 0x00000027ffd37221 */ /* 0x000fc20000000000 */
[----:B------:R-:W-:Y:S01]  /*29b0*/  FADD R210, RZ, R40 ;  /* 0x00000028ffd27221 */ /* 0x000fe20000000000 */
[----:B------:R0:W-:Y:S01]  /*29c0*/  STL [R1+0x4], R227 ;  /* 0x000004e301007387 */ /* 0x0001e20000100800 */
        /* <DEDUP_REMOVED lines=93> */
[----:B------:R-:W-:Y:S01]  /*2fa0*/  UMOV UR6, URZ ;  /* 0x0000003f00067c82 */ /* 0x000fe20008000000 */
[----:B0-----:R-:W-:-:S05]  /*2fb0*/  FADD R227, RZ, R130 ;  /* 0x00000082ffe37221 */ /* 0x001fca0000000000 */
[----:B------:R0:W-:Y:S02]  /*2fc0*/  STL [R1+0x20], R227 ;  /* 0x000020e301007387 */ /* 0x0001e40000100800 */
        /* <DEDUP_REMOVED lines=42> */
.L_x_22:
[----:B------:R-:W-:-:S04]  /*3270*/  UIADD3 UR19, UR5, 0x1, URZ ;  /* 0x0000000105137890 */ /* 0x000fc8000fffe03f */
[----:B------:R-:W-:-:S04]  /*3280*/  UISETP.NE.AND UP0, UPT, UR19, 0x16, UPT ;  /* 0x000000161300788c */ /* 0x000fc8000bf05270 */
[----:B------:R-:W-:Y:S02]  /*3290*/  USEL UR8, URZ, 0x1, UP0 ;  /* 0x000000013f087887 */ /* 0x000fe40008000000 */
[----:B------:R-:W-:Y:S02]  /*32a0*/  USEL UR19, UR19, URZ, UP0 ;  /* 0x0000003f13137287 */ /* 0x000fe40008000000 */
[----:B------:R-:W-:-:S06]  /*32b0*/  ULOP3.LUT UR8, UR4, UR8, URZ, 0x3c, !UPT ;  /* 0x0000000804087292 */ /* 0x000fcc000f8e3c3f */
[----:B0-----:R-:W-:Y:S01]  /*32c0*/  IMAD.U32 R227, RZ, RZ, UR8 ;  /* 0x00000008ffe37e24 */ /* 0x001fe2000f8e00ff */
[----:B------:R-:W-:-:S06]  /*32d0*/  UMOV UR8, 0x1 ;  /* 0x0000000100087882 */ /* 0x000fcc0000000000 */
.L_x_17:
[----:B------:R-:W-:-:S06]  /*32e0*/  UISETP.GE.AND UP0, UPT, UR16, 0x1, UPT ;  /* 0x000000011000788c */ /* 0x000fcc000bf06270 */
[----:B------:R-:W-:-:S13]  /*32f0*/  PLOP3.LUT P0, PT, PT, PT, UP0, 0x80, 0x0 ;  /* 0x000000000000781c */ /* 0x000fda0003f0f008 */
[----:B------:R-:W-:Y:S05]  /*3300*/  @!P0 BRA `(.L_x_23) ;  /* 0x0000001000708947 */ /* 0x000fea0003800000 */
[----:B------:R-:W-:Y:S01]  /*3310*/  IMAD.U32 R228, RZ, RZ, UR16 ;  /* 0x00000010ffe47e24 */ /* 0x000fe2000f8e00ff */
[----:B------:R-:W-:Y:S01]  /*3320*/  UMOV UR24, UR5 ;  /* 0x0000000500187c82 */ /* 0x000fe20008000000 */
[----:B------:R-:W-:-:S05]  /*3330*/  ULDC UR32, c[0x0][0x50c] ;  /* 0x0001430000207ab9 */ /* 0x000fca0000000800 */
.L_x_31:
[----:B------:R-:W-:-:S06]  /*3340*/  UISETP.NE.AND UP0, UPT, UR27, 0x3, UPT ;  /* 0x000000031b00788c */ /* 0x000fcc000bf05270 */
[----:B------:R-:W-:-:S13]  /*3350*/  PLOP3.LUT P1, PT, PT, PT, UP0, 0x80, 0x0 ;  /* 0x000000000000781c */ /* 0x000fda0003f2f008 */
[----:B01----:R-:W-:Y:S05]  /*3360*/  @!P1 BRA `(.L_x_24) ;  /* 0x0000000000049947 */ /* 0x003fea0003800000 */
[----:B------:R-:W-:Y:S01]  /*3370*/  BPT.TRAP 0x1 ;  /* 0x000000040000795c */ /* 0x000fe20000300000 */
.L_x_24:
[----:B------:R-:W-:Y:S01]  /*3380*/  ULEA UR9, UR19, UR12, 0x3 ;  /* 0x0000000c13097291 */ /* 0x000fe2000f8e183f */
[----:B------:R-:W-:-:S08]  /*3390*/  SHF.L.U32 R229, R227, 0x1f, RZ ;  /* 0x0000001fe3e57819 */ /* 0x000fd000000006ff */
[----:B------:R0:W1:Y:S01]  /*33a0*/  SYNCS.PHASECHK.TRANS64.TRYWAIT P0, [UR9], R229 ;  /* 0x000000e5ff0075a7 */ /* 0x0000620008000149 */
[----:B------:R-:W-:Y:S05]  /*33b0*/  @!P1 BRA `(.L_x_25) ;  /* 0x0000000000049947 */ /* 0x000fea0003800000 */
[----:B------:R-:W-:Y:S01]  /*33c0*/  BPT.TRAP 0x1 ;  /* 0x000000040000795c */ /* 0x000fe20000300000 */
.L_x_25:
[----:B-1----:R-:W-:Y:S05]  /*33d0*/  @P0 BRA `(.L_x_26) ;  /* 0x0000000000080947 */ /* 0x002fea0003800000 */
[----:B------:R-:W1:Y:S02]  /*33e0*/  SYNCS.PHASECHK.TRANS64.TRYWAIT P0, [UR9], R229 ;  /* 0x000000e5ff0075a7 */ /* 0x000e640008000149 */
[----:B-1----:R-:W-:Y:S05]  /*33f0*/  @!P0 BRA `(.L_x_27) ;  /* 0x000000d400b48947 */ /* 0x002fea0003800000 */
.L_x_26:
[----:B------:R-:W-:Y:S01]  /*3400*/  UIADD3 UR9, UR12, 0x280, URZ ;  /* 0x000002800c097890 */ /* 0x000fe2000fffe03f */
[----:B------:R-:W-:Y:S01]  /*3410*/  WARPGROUP.ARRIVE ;  /* 0x00000000000079c5 */ /* 0x000fe20000000000 */
[----:B------:R-:W-:Y:S02]  /*3420*/  UIADD3 UR10, UR12, 0xb280, URZ ;  /* 0x0000b2800c0a7890 */ /* 0x000fe4000fffe03f */
[----:B------:R-:W-:Y:S02]  /*3430*/  UISETP.NE.AND UP0, UPT, UR7, URZ, UPT ;  /* 0x0000003f0700728c */ /* 0x000fe4000bf05270 */
[----:B------:R-:W-:Y:S02]  /*3440*/  USHF.R.U32.HI UR9, URZ, 0x4, UR9 ;  /* 0x000000043f097899 */ /* 0x000fe40008011609 */
[----:B------:R-:W-:Y:S02]  /*3450*/  USHF.R.U32.HI UR10, URZ, 0x4, UR10 ;  /* 0x000000043f0a7899 */ /* 0x000fe4000801160a */
[----:B------:R-:W-:-:S02]  /*3460*/  USEL UR8, UR8, URZ, !UP0 ;  /* 0x0000003f08087287 */ /* 0x000fc4000c000000 */
[----:B------:R-:W-:Y:S02]  /*3470*/  ULOP3.LUT UR9, UR9, 0x3fff, URZ, 0xc0, !UPT ;  /* 0x00003fff09097892 */ /* 0x000fe4000f8ec03f */
[----:B------:R-:W-:Y:S02]  /*3480*/  ULOP3.LUT UR10, UR10, 0x3fff, URZ, 0xc0, !UPT ;  /* 0x00003fff0a0a7892 */ /* 0x000fe4000f8ec03f */
[----:B------:R-:W-:Y:S02]  /*3490*/  UISETP.NE.U32.AND UP0, UPT, UR8, URZ, UPT ;  /* 0x0000003f0800728c */ /* 0x000fe4000bf05070 */
[----:B------:R-:W-:Y:S02]  /*34a0*/  ULOP3.LUT UR8, UR9, 0x10000, URZ, 0xfc, !UPT ;  /* 0x0001000009087892 */ /* 0x000fe4000f8efc3f */
[----:B------:R-:W-:Y:S02]  /*34b0*/  ULOP3.LUT UR10, UR10, 0x10000, URZ, 0xfc, !UPT ;  /* 0x000100000a0a7892 */ /* 0x000fe4000f8efc3f */
[----:B------:R-:W-:-:S02]  /*34c0*/  ULEA UR8, UR19, UR8, 0x7 ;  /* 0x0000000813087291 */ /* 0x000fc4000f8e383f */
[----:B------:R-:W-:Y:S01]  /*34d0*/  ULEA UR10, UR19, UR10, 0x9 ;  /* 0x0000000a130a7291 */ /* 0x000fe2000f8e483f */
[----:B------:R-:W-:Y:S01]  /*34e0*/  UMOV UR9, 0xc0000010 ;  /* 0xc000001000097882 */ /* 0x000fe20000000000 */
[----:B------:R-:W-:Y:S01]  /*34f0*/  UMOV UR11, 0xc0000010 ;  /* 0xc0000010000b7882 */ /* 0x000fe20000000000 */
[----:B------:R-:W-:-:S06]  /*3500*/  UIADD3 UR6, UR6, 0x1, URZ ;  /* 0x0000000106067890 */ /* 0x000fcc000fffe03f */
[----:B------:R-:W-:Y:S01]  /*3510*/  QGMMA.64x256x32.F32.E4M3.E4M3 R24, gdesc[UR8], R24, UP0, gsb0 ;  /* 0x03e00000081879f3 */ /* 0x000fe2000b800818 */
[----:B------:R-:W-:-:S04]  /*3520*/  UISETP.NE.AND UP0, UPT, UR6, UR32, UPT ;  /* 0x000000200600728c */ /* 0x000fc8000bf05270 */
[----:B------:R-:W-:-:S06]  /*3530*/  USEL UR7, URZ, 0x1, UP0 ;  /* 0x000000013f077887 */ /* 0x000fcc0008000000 */
[----:B------:R-:W-:Y:S01]  /*3540*/  ISETP.NE.AND P0, PT, RZ, UR7, PT ;  /* 0x00000007ff007c0c */ /* 0x000fe2000bf05270 */
[----:B------:R-:W-:-:S12]  /*3550*/  WARPGROUP.DEPBAR.LE gsb0, 0x1 ;  /* 0x00008000000079c5 */ /* 0x000fd80000010100 */
[----:B------:R-:W-:Y:S05]  /*3560*/  @!P0 BRA `(.L_x_28) ;  /* 0x0000000c00808947 */ /* 0x000fea0003800000 */
[----:B------:R-:W-:Y:S02]  /*3570*/  WARPGROUP.DEPBAR.LE gsb0, 0x0 ;  /* 0x00008000000079c5 */ /* 0x000fe40000010000 */
[----:B------:R-:W-:-:S01]  /*3580*/  FADD R226, R24, R226 ;  /* 0x000000e218e27221 */ /* 0x000fc20000000000 */
[----:B------:R-:W-:Y:S01]  /*3590*/  FADD R225, R25, R225 ;  /* 0x000000e119e17221 */ /* 0x000fe20000000000 */
[----:B------:R1:W-:Y:S01]  /*35a0*/  STL [R1+0x9c], R227 ;  /* 0x00009ce301007387 */ /* 0x0003e20000100800 */
[----:B------:R-:W-:-:S01]  /*35b0*/  FADD R224, R26, R224 ;  /* 0x000000e01ae07221 */ /* 0x000fc20000000000 */
[----:B------:R-:W-:Y:S01]  /*35c0*/  FADD R223, R27, R223 ;  /* 0x000000df1bdf7221 */ /* 0x000fe20000000000 */
[----:B------:R-:W-:-:S01]  /*35d0*/  FADD R222, R28, R222 ;  /* 0x000000de1cde7221 */ /* 0x000fc20000000000 */
[----:B------:R-:W-:Y:S01]  /*35e0*/  FADD R221, R29, R221 ;  /* 0x000000dd1ddd7221 */ /* 0x000fe20000000000 */
[----:B-1----:R-:W3:Y:S04]  /*35f0*/  LDL.LU R227, [R1+0x30] ;  /* 0x0000300001e37983 */ /* 0x002ee80000300800 */
[----:B------:R1:W-:Y:S01]  /*3600*/  STL [R1+0xa0], R226 ;  /* 0x0000a0e201007387 */ /* 0x0003e20000100800 */
[----:B------:R-:W-:-:S01]  /*3610*/  FADD R220, R30, R220 ;  /* 0x000000dc1edc7221 */ /* 0x000fc20000000000 */
[----:B------:R-:W-:-:S02]  /*3620*/  FADD R219, R31, R219 ;  /* 0x000000db1fdb7221 */ /* 0x000fc40000000000 */
[----:B-1----:R-:W4:Y:S04]  /*3630*/  LDL.LU R226, [R1+0x2c] ;  /* 0x00002c0001e27983 */ /* 0x002f280000300800 */
[----:B------:R1:W-:Y:S01]  /*3640*/  STL [R1+0xa4], R225 ;  /* 0x0000a4e101007387 */ /* 0x0003e20000100800 */
[----:B------:R-:W-:-:S03]  /*3650*/  FADD R218, R32, R218 ;  /* 0x000000da20da7221 */ /* 0x000fc60000000000 */
[----:B-1----:R-:W2:Y:S04]  /*3660*/  LDL.LU R225, [R1+0x28] ;  /* 0x0000280001e17983 */ /* 0x002ea80000300800 */
        /* <DEDUP_REMOVED lines=9> */
[----:B------:R1:W-:Y:S04]  /*3700*/  STL [R1+0xb4], R221 ;  /* 0x0000b4dd01007387 */ /* 0x0003e80000100800 */
        /* <DEDUP_REMOVED lines=12> */
[----:B-1----:R-:W2:Y:S01]  /*37d0*/  LDL.LU R215, [R1] ;  /* 0x0000000001d77983 */ /* 0x002ea20000300800 */
[----:B------:R-:W-:-:S01]  /*37e0*/  FADD R214, R36, R214 ;  /* 0x000000d624d67221 */ /* 0x000fc20000000000 */
[----:B------:R-:W-:Y:S01]  /*37f0*/  FADD R213, R37, R213 ;  /* 0x000000d525d57221 */ /* 0x000fe20000000000 */
[----:B------:R-:W-:-:S01]  /*3800*/  FADD R212, R38, R212 ;  /* 0x000000d426d47221 */ /* 0x000fc20000000000 */
[----:B------:R-:W-:Y:S01]  /*3810*/  FADD R211, R39, R211 ;  /* 0x000000d327d37221 */ /* 0x000fe20000000000 */
[----:B------:R-:W-:-:S01]  /*3820*/  FADD R210, R40, R210 ;  /* 0x000000d228d27221 */ /* 0x000fc20000000000 */
[----:B------:R-:W-:Y:S01]  /*3830*/  STL [R1+0xd0], R214 ;  /* 0x0000d0d601007387 */ /* 0x000fe20000100800 */
        /* <DEDUP_REMOVED lines=11> */
[----:B------:R1:W-:Y:S01]  /*38f0*/  STL [R1+0xdc], R211 ;  /* 0x0000dcd301007387 */ /* 0x0003e20000100800 */
[----:B------:R-:W-:-:S01]  /*3900*/  FADD R200, R50, R200 ;  /* 0x000000c832c87221 */ /* 0x000fc20000000000 */
[----:B------:R-:W-:Y:S01]  /*3910*/  FADD R199, R51, R199 ;  /* 0x000000c733c77221 */ /* 0x000fe20000000000 */
        /* <DEDUP_REMOVED lines=69> */
[----:B-----5:R-:W-:Y:S01]  /*3d70*/  FADD R0, R121, R0 ;  /* 0x0000000079007221 */ /* 0x020fe20000000000 */
[----:B---3--:R-:W-:-:S01]  /*3d80*/  FADD R227, R134, R227 ;  /* 0x000000e386e37221 */ /* 0x008fc20000000000 */
[----:B----4-:R-:W-:Y:S01]  /*3d90*/  FADD R226, R133, R226 ;  /* 0x000000e285e27221 */ /* 0x010fe20000000000 */
[----:B--2---:R-:W-:-:S01]  /*3da0*/  FADD R225, R132, R225 ;  /* 0x000000e184e17221 */ /* 0x004fc20000000000 */
        /* <DEDUP_REMOVED lines=9> */
[----:B------:R-:W-:-:S05]  /*3e40*/  FADD R215, R122, R215 ;  /* 0x000000d77ad77221 */ /* 0x000fca0000000000 */
[----:B------:R2:W-:Y:S04]  /*3e50*/  STL [R1], R215 ;  /* 0x000000d701007387 */ /* 0x0005e80000100800 */
[----:B------:R3:W-:Y:S04]  /*3e60*/  STL [R1+0x4], R216 ;  /* 0x000004d801007387 */ /* 0x0007e80000100800 */
        /* <DEDUP_REMOVED lines=8> */
[----:B-1----:R-:W4:Y:S04]  /*3ef0*/  LDL.LU R211, [R1+0x34] ;  /* 0x0000340001d37983 */ /* 0x002f280000300800 */
[----:B------:R1:W-:Y:S04]  /*3f00*/  STL [R1+0x28], R225 ;  /* 0x000028e101007387 */ /* 0x0003e80000100800 */
[----:B------:R-:W4:Y:S04]  /*3f10*/  LDL.LU R212, [R1+0x38] ;  /* 0x0000380001d47983 */ /* 0x000f280000300800 */
[----:B------:R1:W-:Y:S04]  /*3f20*/  STL [R1+0x2c], R226 ;  /* 0x00002ce201007387 */ /* 0x0003e80000100800 */
[----:B------:R-:W4:Y:S04]  /*3f30*/  LDL.LU R213, [R1+0x3c] ;  /* 0x00003c0001d57983 */ /* 0x000f280000300800 */
[----:B------:R1:W-:Y:S04]  /*3f40*/  STL [R1+0x30], R227 ;  /* 0x000030e301007387 */ /* 0x0003e80000100800 */
[----:B------:R-:W4:Y:S04]  /*3f50*/  LDL.LU R214, [R1+0x40] ;  /* 0x0000400001d67983 */ /* 0x000f280000300800 */
[----:B--2---:R-:W2:Y:S04]  /*3f60*/  LDL.LU R215, [R1+0x44] ;  /* 0x0000440001d77983 */ /* 0x004ea80000300800 */
[----:B---3--:R-:W3:Y:S04]  /*3f70*/  LDL.LU R216, [R1+0x48] ;  /* 0x0000480001d87983 */ /* 0x008ee80000300800 */
[----:B----4-:R-:W4:Y:S04]  /*3f80*/  LDL.LU R217, [R1+0x4c] ;  /* 0x00004c0001d97983 */ /* 0x010f280000300800 */
[----:B0-----:R-:W4:Y:S04]  /*3f90*/  LDL.LU R218, [R1+0x50] ;  /* 0x0000500001da7983 */ /* 0x001f280000300800 */
[----:B------:R-:W4:Y:S04]  /*3fa0*/  LDL.LU R219, [R1+0x54] ;  /* 0x0000540001db7983 */ /* 0x000f280000300800 */
[----:B------:R-:W4:Y:S04]  /*3fb0*/  LDL.LU R220, [R1+0x58] ;  /* 0x0000580001dc7983 */ /* 0x000f280000300800 */
[----:B------:R-:W4:Y:S04]  /*3fc0*/  LDL.LU R221, [R1+0x5c] ;  /* 0x00005c0001dd7983 */ /* 0x000f280000300800 */
[----:B------:R-:W4:Y:S04]  /*3fd0*/  LDL.LU R222, [R1+0x60] ;  /* 0x0000600001de7983 */ /* 0x000f280000300800 */
[----:B------:R-:W4:Y:S04]  /*3fe0*/  LDL.LU R223, [R1+0x64] ;  /* 0x0000640001df7983 */ /* 0x000f280000300800 */
[----:B------:R-:W4:Y:S04]  /*3ff0*/  LDL.LU R224, [R1+0x68] ;  /* 0x0000680001e07983 */ /* 0x000f280000300800 */
[----:B-1----:R-:W4:Y:S04]  /*4000*/  LDL.LU R225, [R1+0x6c] ;  /* 0x00006c0001e17983 */ /* 0x002f280000300800 */
[----:B------:R-:W4:Y:S04]  /*4010*/  LDL.LU R226, [R1+0x70] ;  /* 0x0000700001e27983 */ /* 0x000f280000300800 */
[----:B------:R-:W4:Y:S01]  /*4020*/  LDL.LU R227, [R1+0x74] ;  /* 0x0000740001e37983 */ /* 0x000f220000300800 */
[----:B------:R-:W-:-:S05]  /*4030*/  FADD R211, R135, R211 ;  /* 0x000000d387d37221 */ /* 0x000fca0000000000 */
[----:B------:R0:W-:Y:S01]  /*4040*/  STL [R1+0x34], R211 ;  /* 0x000034d301007387 */ /* 0x0001e20000100800 */
[----:B------:R-:W-:-:S03]  /*4050*/  FADD R212, R136, R212 ;  /* 0x000000d488d47221 */ /* 0x000fc60000000000 */
[----:B0-----:R1:W5:Y:S01]  /*4060*/  LDL.LU R211, [R1+0xdc] ;  /* 0x0000dc0001d37983 */ /* 0x0013620000300800 */
[----:B------:R-:W-:-:S03]  /*4070*/  FADD R213, R137, R213 ;  /* 0x000000d589d57221 */ /* 0x000fc60000000000 */
[----:B------:R0:W-:Y:S01]  /*4080*/  STL [R1+0x38], R212 ;  /* 0x000038d401007387 */ /* 0x0001e20000100800 */
[----:B------:R-:W-:-:S01]  /*4090*/  FADD R214, R138, R214 ;  /* 0x000000d68ad67221 */ /* 0x000fc20000000000 */
[----:B--2---:R-:W-:Y:S02]  /*40a0*/  FADD R215, R139, R215 ;  /* 0x000000d78bd77221 */ /* 0x004fe40000000000 */
[----:B0-----:R1:W5:Y:S01]  /*40b0*/  LDL.LU R212, [R1+0xd8] ;  /* 0x0000d80001d47983 */ /* 0x0013620000300800 */
[----:B---3--:R-:W-:-:S03]  /*40c0*/  FADD R216, R140, R216 ;  /* 0x000000d88cd87221 */ /* 0x008fc60000000000 */
[----:B------:R0:W-:Y:S01]  /*40d0*/  STL [R1+0x3c], R213 ;  /* 0x00003cd501007387 */ /* 0x0001e20000100800 */
[----:B----4-:R-:W-:-:S03]  /*40e0*/  FADD R217, R141, R217 ;  /* 0x000000d98dd97221 */ /* 0x010fc60000000000 */
[----:B0-----:R1:W5:Y:S01]  /*40f0*/  LDL.LU R213, [R1+0xd4] ;  /* 0x0000d40001d57983 */ /* 0x0013620000300800 */
[----:B------:R-:W-:-:S03]  /*4100*/  FADD R218, R142, R218 ;  /* 0x000000da8eda7221 */ /* 0x000fc60000000000 */
[----:B------:R0:W-:Y:S01]  /*4110*/  STL [R1+0x40], R214 ;  /* 0x000040d601007387 */ /* 0x0001e20000100800 */
[----:B------:R-:W-:-:S01]  /*4120*/  FADD R219, R143, R219 ;  /* 0x000000db8fdb7221 */ /* 0x000fc20000000000 */
[----:B------:R-:W-:Y:S02]  /*4130*/  FADD R220, R144, R220 ;  /* 0x000000dc90dc7221 */ /* 0x000fe40000000000 */
[----:B0-----:R1:W5:Y:S04]  /*4140*/  LDL.LU R214, [R1+0xd0] ;  /* 0x0000d00001d67983 */ /* 0x0013680000300800 */
[----:B------:R0:W-:Y:S01]  /*4150*/  STL [R1+0x44], R215 ;  /* 0x000044d701007387 */ /* 0x0001e20000100800 */
[----:B------:R-:W-:-:S01]  /*4160*/  FADD R221, R145, R221 ;  /* 0x000000dd91dd7221 */ /* 0x000fc20000000000 */
[----:B------:R-:W-:-:S02]  /*4170*/  FADD R222, R146, R222 ;  /* 0x000000de92de7221 */ /* 0x000fc40000000000 */
[----:B0-----:R1:W5:Y:S04]  /*4180*/  LDL.LU R215, [R1+0xcc] ;  /* 0x0000cc0001d77983 */ /* 0x0013680000300800 */
[----:B------:R0:W-:Y:S01]  /*4190*/  STL [R1+0x48], R216 ;  /* 0x000048d801007387 */ /* 0x0001e20000100800 */
[----:B------:R-:W-:-:S03]  /*41a0*/  FADD R223, R147, R223 ;  /* 0x000000df93df7221 */ /* 0x000fc60000000000 */
        /* <DEDUP_REMOVED lines=13> */
[----:B------:R0:W-:Y:S04]  /*4280*/  STL [R1+0x5c], R221 ;  /* 0x00005cdd01007387 */ /* 0x0001e80000100800 */
        /* <DEDUP_REMOVED lines=12> */
[----:B0-----:R1:W5:Y:S01]  /*4350*/  LDL.LU R227, [R1+0x9c] ;  /* 0x00009c0001e37983 */ /* 0x0013620000300800 */
[----:B------:R-:W-:-:S05]  /*4360*/  UMOV UR6, URZ ;  /* 0x0000003f00067c82 */ /* 0x000fca0008000000 */
.L_x_28:
[----:B------:R-:W-:Y:S05]  /*4370*/  @!P1 BRA `(.L_x_29) ;  /* 0x0000000000049947 */ /* 0x000fea0003800000 */
[----:B------:R-:W-:Y:S01]  /*4380*/  BPT.TRAP 0x1 ;  /* 0x000000040000795c */ /* 0x000fe20000300000 */
.L_x_29:
[----:B------:R-:W-:Y:S02]  /*4390*/  UISETP.GT.U32.AND UP0, UPT, UR13, 0x1, UPT ;  /* 0x000000010d00788c */ /* 0x000fe4000bf04070 */
[----:B------:R-:W-:-:S04]  /*43a0*/  ULEA UR8, UR24, UR12, 0x3 ;  /* 0x0000000c18087291 */ /* 0x000fc8000f8e183f */
[----:B------:R-:W-:Y:S01]  /*43b0*/  UIADD3 UR8, UR8, 0xb0, URZ ;  /* 0x000000b008087890 */ /* 0x000fe2000fffe03f */
[----:B------:R-:W-:-:S03]  /*43c0*/  PLOP3.LUT P0, PT, PT, PT, UP0, 0x80, 0x0 ;  /* 0x000000000000781c */ /* 0x000fc60003f0f008 */
[----:B------:R-:W-:-:S09]  /*43d0*/  UPRMT UR8, URZ, 0x654, UR8 ;  /* 0x000006543f087896 */ /* 0x000fd20008000008 */
[----:B------:R-:W-:Y:S01]  /*43e0*/  SYNCS.ARRIVE.TRANS64.RED.A1T0 RZ, [UR8], RZ ;  /* 0x000000ffffff79a7 */ /* 0x000fe20008100408 */
[----:B------:R-:W-:Y:S05]  /*43f0*/  @P0 BRA `(.L_x_30) ;  /* 0x0000000000040947 */ /* 0x000fea0003800000 */
[----:B------:R-:W-:Y:S01]  /*4400*/  BPT.TRAP 0x1 ;  /* 0x000000040000795c */ /* 0x000fe20000300000 */
.L_x_30:
[----:B------:R-:W-:Y:S01]  /*4410*/  UIADD3 UR19, UR19, 0x1, URZ ;  /* 0x0000000113137890 */ /* 0x000fe2000fffe03f */
[C---:B------:R-:W-:Y:S01]  /*4420*/  ISETP.GT.AND P0, PT, R228.reuse, 0x1, PT ;  /* 0x00000001e400780c */ /* 0x040fe20003f04270 */
[----:B------:R-:W-:Y:S01]  /*4430*/  UIADD3 UR24, UR24, 0x1, URZ ;  /* 0x0000000118187890 */ /* 0x000fe2000fffe03f */
[----:B------:R-:W-:Y:S01]  /*4440*/  VIADD R228, R228, 0xffffffff ;  /* 0xffffffffe4e47836 */ /* 0x000fe20000000000 */
[----:B------:R-:W-:Y:S02]  /*4450*/  UISETP.NE.AND UP0, UPT, UR19, 0x16, UPT ;  /* 0x000000161300788c */ /* 0x000fe4000bf05270 */
[----:B------:R-:W-:Y:S02]  /*4460*/  UISETP.NE.AND UP1, UPT, UR24, 0x16, UPT ;  /* 0x000000161800788c */ /* 0x000fe4000bf25270 */
[----:B------:R-:W-:Y:S02]  /*4470*/  USEL UR8, URZ, 0x1, UP0 ;  /* 0x000000013f087887 */ /* 0x000fe40008000000 */
[----:B------:R-:W-:-:S02]  /*4480*/  USEL UR19, UR19, URZ, UP0 ;  /* 0x0000003f13137287 */ /* 0x000fc40008000000 */
[----:B------:R-:W-:Y:S02]  /*4490*/  USEL UR24, UR24, URZ, UP1 ;  /* 0x0000003f18187287 */ /* 0x000fe40008800000 */
[----:B-----5:R-:W-:Y:S01]  /*44a0*/  LOP3.LUT R227, R227, UR8, RZ, 0x3c, !PT ;  /* 0x00000008e3e37c12 */ /* 0x020fe2000f8e3cff */
[----:B------:R-:W-:Y:S01]  /*44b0*/  UMOV UR8, 0x1 ;  /* 0x0000000100087882 */ /* 0x000fe20000000000 */
[----:B------:R-:W-:Y:S08]  /*44c0*/  @P0 BRA `(.L_x_31) ;  /* 0xffffffec009c0947 */ /* 0x000ff0000383ffff */
.L_x_23:
[----:B------:R-:W-:-:S04]  /*44d0*/  UISETP.NE.AND UP0, UPT, UR6, URZ, UPT ;  /* 0x0000003f0600728c */ /* 0x000fc8000bf05270 */
[----:B------:R-:W-:-:S06]  /*44e0*/  USEL UR6, URZ, 0x1, !UP0 ;  /* 0x000000013f067887 */ /* 0x000fcc000c000000 */
[----:B------:R-:W-:-:S13]  /*44f0*/  ISETP.NE.AND P0, PT, RZ, UR6, PT ;  /* 0x00000006ff007c0c */ /* 0x000fda000bf05270 */
[----:B------:R-:W-:Y:S05]  /*4500*/  @!P0 BRA `(.L_x_32) ;  /* 0x0000000c00dc8947 */ /* 0x000fea0003800000 */
[----:B------:R-:W3:Y:S04]  /*4510*/  LDL.LU R227, [R1+0x74] ;  /* 0x0000740001e37983 */ /* 0x000ee80000300800 */
[----:B---3--:R3:W-:Y:S04]  /*4520*/  STL [R1+0x9c], R227 ;  /* 0x00009ce301007387 */ /* 0x0087e80000100800 */
[----:B---3--:R-:W3:Y:S04]  /*4530*/  LDL.LU R227, [R1+0x70] ;  /* 0x0000700001e37983 */ /* 0x008ee80000300800 */
        /* <DEDUP_REMOVED lines=55> */
[----:B---3--:R-:W3:Y:S01]  /*48b0*/  LDL.LU R227, [R1] ;  /* 0x0000000001e37983 */ /* 0x008ee20000300800 */
[----:B------:R-:W-:-:S02]  /*48c0*/  WARPGROUP.DEPBAR.LE gsb0, 0x0 ;  /* 0x00008000000079c5 */ /* 0x000fc40000010000 */
[----:B------:R-:W-:Y:S01]  /*48d0*/  FADD R226, R24, R226 ;  /* 0x000000e218e27221 */ /* 0x000fe20000000000 */
        /* <DEDUP_REMOVED lines=97> */
[----:B---3--:R-:W-:-:S05]  /*4ef0*/  FADD R227, R122, R227 ;  /* 0x000000e37ae37221 */ /* 0x008fca0000000000 */
[----:B------:R3:W-:Y:S04]  /*4f00*/  STL [R1], R227 ;  /* 0x000000e301007387 */ /* 0x0007e80000100800 */
[----:B---3--:R-:W3:Y:S02]  /*4f10*/  LDL.LU R227, [R1+0x10c] ;  /* 0x00010c0001e37983 */ /* 0x008ee40000300800 */
[----:B---3--:R-:W-:-:S05]  /*4f20*/  FADD R227, R123, R227 ;  /* 0x000000e37be37221 */ /* 0x008fca0000000000 */
[----:B------:R3:W-:Y:S04]  /*4f30*/  STL [R1+0x4], R227 ;  /* 0x000004e301007387 */ /* 0x0007e80000100800 */
        /* <DEDUP_REMOVED lines=83> */
[----:B------:R3:W-:Y:S02]  /*5470*/  STL [R1+0x74], R227 ;  /* 0x000074e301007387 */ /* 0x0007e40000100800 */
.L_x_32:
[----:B---3--:R-:W-:-:S04]  /*5480*/  IMAD.U32 R227, RZ, RZ, UR31 ;  /* 0x0000001fffe37e24 */ /* 0x008fc8000f8e00ff */
[----:B------:R3:W-:Y:S01]  /*5490*/  SYNCS.ARRIVE.TRANS64.A1T0 RZ, [R227+UR29], RZ ;  /* 0x000000ffe3ff79a7 */ /* 0x0007e2000810001d */
[----:B------:R-:W-:Y:S02]  /*54a0*/  WARPGROUP.DEPBAR.LE gsb0, 0x0 ;  /* 0x00008000000079c5 */ /* 0x000fe40000010000 */
[----:B------:R-:W4:Y:S02]  /*54b0*/  LDC R24, c[0x0][0x28c] ;  /* 0x0000a300ff187b82 */ /* 0x000f240000000800 */
[----:B----4-:R-:W-:-:S13]  /*54c0*/  ISETP.GE.AND P0, PT, R24, 0x1, PT ;  /* 0x000000011800780c */ /* 0x010fda0003f06270 */
[----:B---3--:R-:W-:Y:S05]  /*54d0*/  @!P0 BRA `(.L_x_33) ;  /* 0x0000000000408947 */ /* 0x008fea0003800000 */
[----:B------:R-:W-:-:S06]  /*54e0*/  UISETP.NE.AND UP0, UPT, UR27, 0x3, UPT ;  /* 0x000000031b00788c */ /* 0x000fcc000bf05270 */
[----:B------:R-:W-:-:S13]  /*54f0*/  PLOP3.LUT P0, PT, PT, PT, UP0, 0x80, 0x0 ;  /* 0x000000000000781c */ /* 0x000fda0003f0f008 */
[----:B------:R-:W-:Y:S05]  /*5500*/  @!P0 BRA `(.L_x_34) ;  /* 0x0000000000048947 */ /* 0x000fea0003800000 */
[----:B------:R-:W-:Y:S01]  /*5510*/  BPT.TRAP 0x1 ;  /* 0x000000040000795c */ /* 0x000fe20000300000 */
.L_x_34:
[----:B------:R-:W-:Y:S02]  /*5520*/  UIADD3 UR8, UR16, UR5, URZ ;  /* 0x0000000510087290 */ /* 0x000fe4000fffe03f */
[----:B------:R-:W-:Y:S02]  /*5530*/  UISETP.GT.U32.AND UP0, UPT, UR13, 0x1, UPT ;  /* 0x000000010d00788c */ /* 0x000fe4000bf04070 */
[----:B------:R-:W-:-:S04]  /*5540*/  UIMAD.WIDE.U32 UR6, UR8, -0x45d1745d, URZ ;  /* 0xba2e8ba3080678a5 */ /* 0x000fc8000f8e003f */
[----:B------:R-:W-:Y:S01]  /*5550*/  USHF.R.U32.HI UR6, URZ, 0x4, UR7 ;  /* 0x000000043f067899 */ /* 0x000fe20008011607 */
[----:B------:R-:W-:-:S03]  /*5560*/  PLOP3.LUT P0, PT, PT, PT, UP0, 0x80, 0x0 ;  /* 0x000000000000781c */ /* 0x000fc60003f0f008 */
[----:B------:R-:W-:-:S04]  /*5570*/  UIMAD UR8, UR6, -0x16, UR8 ;  /* 0xffffffea060878a4 */ /* 0x000fc8000f8e0208 */
[----:B------:R-:W-:-:S04]  /*5580*/  ULEA UR8, UR8, UR12, 0x3 ;  /* 0x0000000c08087291 */ /* 0x000fc8000f8e183f */
[----:B------:R-:W-:-:S04]  /*5590*/  UIADD3 UR8, UR8, 0xb0, URZ ;  /* 0x000000b008087890 */ /* 0x000fc8000fffe03f */
[----:B------:R-:W-:-:S09]  /*55a0*/  UPRMT UR8, URZ, 0x654, UR8 ;  /* 0x000006543f087896 */ /* 0x000fd20008000008 */
[----:B------:R-:W-:Y:S01]  /*55b0*/  SYNCS.ARRIVE.TRANS64.RED.A1T0 RZ, [UR8], RZ ;  /* 0x000000ffffff79a7 */ /* 0x000fe20008100408 */
[----:B------:R-:W-:Y:S05]  /*55c0*/  @P0 BRA `(.L_x_33) ;  /* 0x0000000000040947 */ /* 0x000fea0003800000 */
[----:B------:R-:W-:Y:S01]  /*55d0*/  BPT.TRAP 0x1 ;  /* 0x000000040000795c */ /* 0x000fe20000300000 */
.L_x_33:
[----:B------:R-:W3:Y:S01]  /*55e0*/  S2R R25, SR_TID.X ;  /* 0x0000000000197919 */ /* 0x000ee20000002100 */
[----:B------:R-:W-:Y:S01]  /*55f0*/  IMAD.U32 R24, RZ, RZ, UR30 ;  /* 0x0000001eff187e24 */ /* 0x000fe2000f8e00ff */
[----:B------:R-:W-:Y:S01]  /*5600*/  UIADD3 UR5, UR28, UR5, URZ ;  /* 0x000000051c057290 */ /* 0x000fe2000fffe03f */
[----:B------:R-:W4:Y:S01]  /*5610*/  LDC R35, c[0x0][0x288] ;  /* 0x0000a200ff237b82 */ /* 0x000f220000000800 */
[----:B------:R-:W-:Y:S02]  /*5620*/  UISETP.GE.U32.AND UP1, UPT, UR28, 0x16, UPT ;  /* 0x000000161c00788c */ /* 0x000fe4000bf26070 */
[----:B------:R-:W-:Y:S01]  /*5630*/  SHF.L.U32 R24, R24, 0x1f, RZ ;  /* 0x0000001f18187819 */ /* 0x000fe200000006ff */
[----:B------:R-:W-:Y:S02]  /*5640*/  UISETP.GT.U32.AND UP0, UPT, UR5, 0x15, UPT ;  /* 0x000000150500788c */ /* 0x000fe4000bf04070 */
[----:B------:R-:W-:Y:S01]  /*5650*/  UIMAD.WIDE.U32 UR6, UR5, -0x45d1745d, URZ ;  /* 0xba2e8ba3050678a5 */ /* 0x000fe2000f8e003f */
[----:B------:R-:W5:Y:S01]  /*5660*/  SYNCS.PHASECHK.TRANS64.TRYWAIT P0, [UR17+0x8], R24 ;  /* 0x00000818ff0075a7 */ /* 0x000f620008000151 */
[----:B------:R-:W-:-:S02]  /*5670*/  UISETP.LT.U32.AND UP0, UPT, UR28, 0x16, UP0 ;  /* 0x000000161c00788c */ /* 0x000fc40008701070 */
[----:B------:R-:W-:Y:S02]  /*5680*/  USHF.R.U32.HI UR6, URZ, 0x4, UR7 ;  /* 0x000000043f067899 */ /* 0x000fe40008011607 */
[----:B------:R-:W-:Y:S02]  /*5690*/  USEL UR8, URZ, 0x1, !UP0 ;  /* 0x000000013f087887 */ /* 0x000fe4000c000000 */
[----:B------:R-:W-:Y:S02]  /*56a0*/  UIMAD UR5, UR6, -0x16, UR5 ;  /* 0xffffffea060578a4 */ /* 0x000fe4000f8e0205 */
[----:B------:R-:W-:-:S04]  /*56b0*/  ULOP3.LUT UR4, UR4, UR8, URZ, 0x3c, !UPT ;  /* 0x0000000804047292 */ /* 0x000fc8000f8e3c3f */
[----:B------:R-:W-:Y:S01]  /*56c0*/  @UP1 ULOP3.LUT UR4, UR4, 0x1, UR6, 0x78, !UPT ;  /* 0x0000000104041892 */ /* 0x000fe2000f8e7806 */
[----:B---3--:R-:W-:-:S04]  /*56d0*/  SHF.R.S32.HI R26, RZ, 0x1f, R25 ;  /* 0x0000001fff1a7819 */ /* 0x008fc80000011419 */
[----:B------:R-:W-:-:S04]  /*56e0*/  LEA.HI R26, R26, R25, RZ, 0x7 ;  /* 0x000000191a1a7211 */ /* 0x000fc800078f38ff */
[----:B------:R-:W-:-:S05]  /*56f0*/  LOP3.LUT R26, R26, 0xffffff80, RZ, 0xc0, !PT ;  /* 0xffffff801a1a7812 */ /* 0x000fca00078ec0ff */
[----:B------:R-:W-:-:S05]  /*5700*/  IMAD.IADD R26, R25, 0x1, -R26 ;  /* 0x00000001191a7824 */ /* 0x000fca00078e0a1a */
[----:B------:R-:W-:-:S04]  /*5710*/  SHF.R.S32.HI R25, RZ, 0x1f, R26 ;  /* 0x0000001fff197819 */ /* 0x000fc8000001141a */
[----:B------:R-:W-:-:S04]  /*5720*/  LEA.HI R25, R25, R26, RZ, 0x2 ;  /* 0x0000001a19197211 */ /* 0x000fc800078f10ff */
[----:B------:R-:W-:-:S05]  /*5730*/  LOP3.LUT R25, R25, 0xfffffffc, RZ, 0xc0, !PT ;  /* 0xfffffffc19197812 */ /* 0x000fca00078ec0ff */
[----:B------:R-:W-:-:S04]  /*5740*/  IMAD.IADD R40, R26, 0x1, -R25 ;  /* 0x000000011a287824 */ /* 0x000fc800078e0a19 */
[----:B------:R-:W-:Y:S01]  /*5750*/  IMAD.SHL.U32 R32, R40, 0x2, RZ ;  /* 0x0000000228207824 */ /* 0x000fe200078e00ff */
[----:B----45:R-:W-:Y:S06]  /*5760*/  @!P0 BRA `(.L_x_35) ;  /* 0x000000b000f88947 */ /* 0x030fec0003800000 */
.L_x_339:
[----:B------:R4:W-:Y:S01]  /*5770*/  STL [R1+0xa0], R2 ;  /* 0x0000a00201007387 */ /* 0x0009e20000100800 */
[----:B------:R-:W-:Y:S01]  /*5780*/  ULDC UR8, c[0x0][0x284] ;  /* 0x0000a10000087ab9 */ /* 0x000fe20000000800 */
[----:B------:R-:W-:Y:S01]  /*5790*/  SHF.R.S32.HI R33, RZ, 0x1f, R32 ;  /* 0x0000001fff217819 */ /* 0x000fe20000011420 */
[----:B------:R-:W-:Y:S01]  /*57a0*/  ULDC.64 UR6, c[0x0][0x5d0] ;  /* 0x0001740000067ab9 */ /* 0x000fe20000000a00 */
[----:B----4-:R-:W4:Y:S04]  /*57b0*/  LDL.LU R2, [R1+0x88] ;  /* 0x0000880001027983 */ /* 0x010f280000300800 */
[----:B------:R0:W-:Y:S04]  /*57c0*/  STL [R1+0x9c], R0 ;  /* 0x00009c0001007387 */ /* 0x0001e80000100800 */
[----:B------:R-:W2:Y:S04]  /*57d0*/  LDL R227, [R1+0x78] ;  /* 0x0000780001e37983 */ /* 0x000ea80000100800 */
[----:B0-----:R-:W3:Y:S01]  /*57e0*/  LDL R0, [R1+0x84] ;  /* 0x0000840001007983 */ /* 0x001ee20000100800 */
[----:B----4-:R-:W-:-:S03]  /*57f0*/  IMAD.SHL.U32 R37, R2, 0x100, RZ ;  /* 0x0000010002257824 */ /* 0x010fc600078e00ff */
[----:B------:R0:W5:Y:S01]  /*5800*/  LDL.LU R2, [R1+0xa0] ;  /* 0x0000a00001027983 */ /* 0x0001620000300800 */
[----:B---3--:R-:W-:-:S03]  /*5810*/  IMAD.SHL.U32 R34, R0, 0x40, RZ ;  /* 0x0000004000227824 */ /* 0x008fc600078e00ff */
[----:B------:R0:W5:Y:S02]  /*5820*/  LDL.LU R0, [R1+0x9c] ;  /* 0x00009c0001007983 */ /* 0x0001640000300800 */
[----:B------:R-:W-:Y:S02]  /*5830*/  ISETP.GE.AND P0, PT, R34, UR8, PT ;  /* 0x0000000822007c0c */ /* 0x000fe4000bf06270 */
[----:B--2---:R-:W-:Y:S02]  /*5840*/  SHF.R.S32.HI R38, RZ, 0x1f, R227 ;  /* 0x0000001fff267819 */ /* 0x004fe400000114e3 */
[----:B------:R-:W-:Y:S01]  /*5850*/  ISETP.GE.OR P0, PT, R37, R35, P0 ;  /* 0x000000232500720c */ /* 0x000fe20000706670 */
[----:B------:R-:W-:-:S04]  /*5860*/  IMAD.WIDE.U32 R24, R227, UR6, R32 ;  /* 0x00000006e3187c25 */ /* 0x000fc8000f8e0020 */
[----:B------:R-:W-:Y:S01]  /*5870*/  IMAD R26, R38, UR6, RZ ;  /* 0x00000006261a7c24 */ /* 0x000fe2000f8e02ff */
[----:B------:R-:W-:Y:S02]  /*5880*/  SHF.R.S32.HI R36, RZ, 0x1f, R37 ;  /* 0x0000001fff247819 */ /* 0x000fe40000011425 */
[----:B------:R-:W-:Y:S01]  /*5890*/  IADD3 R24, P1, R37, R24, RZ ;  /* 0x0000001825187210 */ /* 0x000fe20007f3e0ff */
[----:B------:R-:W-:-:S05]  /*58a0*/  IMAD R27, R227, UR7, R26 ;  /* 0x00000007e31b7c24 */ /* 0x000fca000f8e021a */
[----:B------:R-:W-:Y:S01]  /*58b0*/  IADD3.X R25, R36, R25, R27, P1, !PT ;  /* 0x0000001924197210 */ /* 0x000fe20000ffe41b */
[----:B0-----:R-:W-:Y:S06]  /*58c0*/  @P0 BRA `(.L_x_36) ;  /* 0x0000008c00cc0947 */ /* 0x001fec0003800000 */
[----:B------:R0:W-:Y:S01]  /*58d0*/  STL.64 [R1+0xa8], R4 ;  /* 0x0000a80401007387 */ /* 0x0001e20000100a00 */
[----:B------:R-:W2:Y:S01]  /*58e0*/  LDC.64 R28, c[0x0][0x5c8] ;  /* 0x00017200ff1c7b82 */ /* 0x000ea20000000a00 */
[----:B------:R-:W-:Y:S02]  /*58f0*/  ULDC.64 UR6, c[0x0][0x5c0] ;  /* 0x0001700000067ab9 */ /* 0x000fe40000000a00 */
[----:B0-----:R-:W3:Y:S04]  /*5900*/  LDL.64 R4, [R1+0x90] ;  /* 0x0000900001047983 */ /* 0x001ee80000100a00 */
[----:B-----5:R0:W-:Y:S04]  /*5910*/  STL [R1+0xa0], R2 ;  /* 0x0000a00201007387 */ /* 0x0201e80000100800 */
[----:B0-----:R-:W3:Y:S04]  /*5920*/  LDL.LU R2, [R1+0x84] ;  /* 0x0000840001027983 */ /* 0x001ee80000300800 */
[----:B------:R0:W-:Y:S04]  /*5930*/  STL [R1+0x9c], R0 ;  /* 0x00009c0001007387 */ /* 0x0001e80000100800 */
[----:B0-----:R-:W4:Y:S01]  /*5940*/  LDL R0, [R1+0x8c] ;  /* 0x00008c0001007983 */ /* 0x001f220000100800 */
[----:B---3--:R-:W-:-:S03]  /*5950*/  IMAD.WIDE R30, R2, 0x40, R4 ;  /* 0x00000040021e7825 */ /* 0x008fc600078e0204 */
[----:B------:R0:W5:Y:S04]  /*5960*/  LDL.LU.64 R4, [R1+0xa8] ;  /* 0x0000a80001047983 */ /* 0x0001680000300a00 */
[----:B------:R0:W5:Y:S01]  /*5970*/  LDL.LU R2, [R1+0xa0] ;  /* 0x0000a00001027983 */ /* 0x0001620000300800 */
[-C--:B--2---:R-:W-:Y:S02]  /*5980*/  IMAD R26, R31, R28.reuse, RZ ;  /* 0x0000001c1f1a7224 */ /* 0x084fe400078e02ff */
[----:B------:R-:W-:-:S04]  /*5990*/  IMAD.WIDE.U32 R24, R30, R28, R24 ;  /* 0x0000001c1e187225 */ /* 0x000fc800078e0018 */
[----:B------:R-:W-:Y:S01]  /*59a0*/  IMAD R27, R30, R29, R26 ;  /* 0x0000001d1e1b7224 */ /* 0x000fe200078e021a */
[----:B------:R-:W-:Y:S01]  /*59b0*/  LEA R26, P0, R28, R24, 0x3 ;  /* 0x000000181c1a7211 */ /* 0x000fe200078018ff */
[----:B----4-:R-:W-:Y:S01]  /*59c0*/  IMAD.IADD R39, R0, 0x1, -R34 ;  /* 0x0000000100277824 */ /* 0x010fe200078e0a22 */
[----:B------:R-:W-:Y:S01]  /*59d0*/  IADD3 R24, P1, R24, UR6, RZ ;  /* 0x0000000618187c10 */ /* 0x000fe2000ff3e0ff */
[----:B------:R0:W5:Y:S01]  /*59e0*/  LDL.LU R0, [R1+0x9c] ;  /* 0x00009c0001007983 */ /* 0x0001620000300800 */
[----:B------:R-:W-:Y:S01]  /*59f0*/  IMAD.IADD R27, R25, 0x1, R27 ;  /* 0x00000001191b7824 */ /* 0x000fe200078e021b */
[----:B------:R-:W-:-:S04]  /*5a00*/  IADD3 R26, P3, R26, UR6, RZ ;  /* 0x000000061a1a7c10 */ /* 0x000fc8000ff7e0ff */
[----:B------:R-:W-:Y:S01]  /*5a10*/  LEA.HI.X R29, R28, R27, R29, 0x3, P0 ;  /* 0x0000001b1c1d7211 */ /* 0x000fe200000f1c1d */
[----:B------:R-:W-:Y:S01]  /*5a20*/  IMAD R28, R40, -0x2, R35 ;  /* 0xfffffffe281c7824 */ /* 0x000fe200078e0223 */
[----:B------:R-:W-:Y:S01]  /*5a30*/  FSETP.NEU.AND P0, PT, RZ, UR26, PT ;  /* 0x0000001aff007c0b */ /* 0x000fe2000bf0d000 */
[----:B------:R-:W-:Y:S01]  /*5a40*/  BSSY B0, `(.L_x_36) ;  /* 0x00008db000007945 */ /* 0x000fe20003800000 */
[----:B------:R-:W-:Y:S02]  /*5a50*/  IADD3.X R25, R27, UR7, RZ, P1, !PT ;  /* 0x000000071b197c10 */ /* 0x000fe40008ffe4ff */
[----:B------:R-:W-:Y:S01]  /*5a60*/  IADD3.X R27, R29, UR7, RZ, P3, !PT ;  /* 0x000000071d1b7c10 */ /* 0x000fe20009ffe4ff */
[----:B------:R-:W-:-:S08]  /*5a70*/  IMAD.IADD R34, R28, 0x1, -R37 ;  /* 0x000000011c227824 */ /* 0x000fd000078e0a25 */
[----:B0-----:R-:W-:Y:S05]  /*5a80*/  @!P0 BRA `(.L_x_37) ;  /* 0x0000006800d88947 */ /* 0x001fea0003800000 */
[----:B------:R-:W-:Y:S01]  /*5a90*/  ULDC.64 UR6, c[0x0][0x5b8] ;  /* 0x00016e0000067ab9 */ /* 0x000fe20000000a00 */
[----:B------:R-:W-:Y:S01]  /*5aa0*/  ULDC.64 UR8, c[0x0][0x5a8] ;  /* 0x00016a0000087ab9 */ /* 0x000fe20000000a00 */
[----:B------:R-:W-:Y:S01]  /*5ab0*/  IMAD.WIDE.U32 R32, R227, UR6, R32 ;  /* 0x00000006e3207c25 */ /* 0x000fe2000f8e0020 */
[----:B------:R-:W-:Y:S03]  /*5ac0*/  BSSY B1, `(.L_x_38) ;  /* 0x0000010000017945 */ /* 0x000fe60003800000 */
[----:B------:R-:W-:Y:S01]  /*5ad0*/  IMAD R28, R38, UR6, RZ ;  /* 0x00000006261c7c24 */ /* 0x000fe2000f8e02ff */
[----:B------:R-:W-:-:S03]  /*5ae0*/  IADD3 R32, P0, R37, R32, RZ ;  /* 0x0000002025207210 */ /* 0x000fc60007f1e0ff */
[----:B------:R-:W-:Y:S01]  /*5af0*/  IMAD R29, R227, UR7, R28 ;  /* 0x00000007e31d7c24 */ /* 0x000fe2000f8e021c */
[----:B------:R-:W-:Y:S02]  /*5b00*/  ULDC.64 UR6, c[0x0][0x5b0] ;  /* 0x00016c0000067ab9 */ /* 0x000fe40000000a00 */
[----:B------:R-:W-:Y:S02]  /*5b10*/  IMAD R35, R31, UR6, RZ ;  /* 0x000000061f237c24 */ /* 0x000fe4000f8e02ff */
[----:B------:R-:W-:Y:S02]  /*5b20*/  IADD3.X R33, R36, R33, R29, P0, !PT ;  /* 0x0000002124217210 */ /* 0x000fe400007fe41d */
[----:B------:R-:W-:Y:S01]  /*5b30*/  ISETP.GE.AND P0, PT, R39, 0x1, PT ;  /* 0x000000012700780c */ /* 0x000fe20003f06270 */
[C---:B------:R-:W-:Y:S02]  /*5b40*/  IMAD R35, R30.reuse, UR7, R35 ;  /* 0x000000071e237c24 */ /* 0x040fe4000f8e0223 */
[----:B------:R-:W-:Y:S01]  /*5b50*/  IMAD.WIDE.U32 R28, R30, UR6, R32 ;  /* 0x000000061e1c7c25 */ /* 0x000fe2000f8e0020 */
[----:B------:R-:W-:-:S02]  /*5b60*/  ISETP.LT.OR P4, PT, R34, 0x1, !P0 ;  /* 0x000000012200780c */ /* 0x000fc40004781670 */
[----:B------:R-:W-:-:S04]  /*5b70*/  IADD3 R28, P1, R28, UR8, RZ ;  /* 0x000000081c1c7c10 */ /* 0x000fc8000ff3e0ff */
[--C-:B------:R-:W-:Y:S02]  /*5b80*/  IADD3.X R29, R29, UR9, R35.reuse, P1, !PT ;  /* 0x000000091d1d7c10 */ /* 0x100fe40008ffe423 */
[----:B------:R-:W-:-:S05]  /*5b90*/  PRMT R35, RZ, 0x7610, R35 ;  /* 0x00007610ff237816 */ /* 0x000fca0000000023 */
[----:B------:R-:W-:Y:S05]  /*5ba0*/  @P4 BRA `(.L_x_39) ;  /* 0x0000000000044947 */ /* 0x000fea0003800000 */
[----:B------:R0:W5:Y:S02]  /*5bb0*/  LDG.E.U8 R35, desc[UR22][R28.64] ;  /* 0x000000161c237981 */ /* 0x000164000c1e1100 */
.L_x_39:
[----:B------:R-:W-:Y:S05]  /*5bc0*/  BSYNC B1 ;  /* 0x0000000000017941 */ /* 0x000fea0003800000 */
.L_x_38:
[----:B-----5:R-:W-:Y:S01]  /*5bd0*/  LOP3.LUT R35, R35, 0xff, RZ, 0xc0, !PT ;  /* 0x000000ff23237812 */ /* 0x020fe200078ec0ff */
[----:B------:R-:W-:Y:S01]  /*5be0*/  BSSY B1, `(.L_x_40) ;  /* 0x000000b000017945 */ /* 0x000fe20003800000 */
[----:B------:R-:W-:Y:S02]  /*5bf0*/  ISETP.LT.OR P3, PT, R34, 0x2, !P0 ;  /* 0x000000022200780c */ /* 0x000fe40004761670 */
[----:B------:R-:W-:-:S05]  /*5c00*/  F2FP.F16.E4M3.UNPACK_B R35, R35 ;  /* 0x00000023ff23723e */ /* 0x000fca00020006ff */
[----:B------:R-:W-:-:S05]  /*5c10*/  HADD2.F32 R35, -RZ, R35.H0_H0 ;  /* 0x20000023ff237230 */ /* 0x000fca0000004100 */
[----:B------:R-:W-:-:S04]  /*5c20*/  FMUL R35, R35, UR26 ;  /* 0x0000001a23237c20 */ /* 0x000fc80008400000 */
[----:B------:R-:W-:-:S05]  /*5c30*/  FFMA R35, R226, UR25, R35 ;  /* 0x00000019e2237c23 */ /* 0x000fca0008000023 */
[----:B------:R-:W-:Y:S02]  /*5c40*/  F2FP.SATFINITE.E4M3.F32.PACK_AB_MERGE_C R37, RZ, R35, RZ ;  /* 0x00000023ff25723e */ /* 0x000fe400048070ff */
[----:B------:R-:W-:-:S03]  /*5c50*/  PRMT R35, RZ, 0x7610, R35 ;  /* 0x00007610ff237816 */ /* 0x000fc60000000023 */
[----:B------:R2:W-:Y:S01]  /*5c60*/  @!P4 STG.E.U8 desc[UR22][R24.64], R37 ;  /* 0x000000251800c986 */ /* 0x0005e2000c101116 */
[----:B------:R-:W-:Y:S05]  /*5c70*/  @P3 BRA `(.L_x_41) ;  /* 0x0000000000043947 */ /* 0x000fea0003800000 */
[----:B------:R3:W5:Y:S02]  /*5c80*/  LDG.E.U8 R35, desc[UR22][R28.64+0x1] ;  /* 0x000001161c237981 */ /* 0x000764000c1e1100 */
.L_x_41:
[----:B------:R-:W-:Y:S05]  /*5c90*/  BSYNC B1 ;  /* 0x0000000000017941 */ /* 0x000fea0003800000 */
.L_x_40:
[----:B-----5:R-:W-:Y:S01]  /*5ca0*/  LOP3.LUT R35, R35, 0xff, RZ, 0xc0, !PT ;  /* 0x000000ff23237812 */ /* 0x020fe200078ec0ff */
[----:B------:R-:W-:Y:S01]  /*5cb0*/  BSSY B1, `(.L_x_42) ;  /* 0x0000013000017945 */ /* 0x000fe20003800000 */
[----:B--2---:R-:W-:Y:S02]  /*5cc0*/  IADD3 R37, P1, R30, 0x8, RZ ;  /* 0x000000081e257810 */ /* 0x004fe40007f3e0ff */
[----:B------:R-:W-:-:S03]  /*5cd0*/  F2FP.F16.E4M3.UNPACK_B R35, R35 ;  /* 0x00000023ff23723e */ /* 0x000fc600020006ff */
[----:B------:R-:W-:Y:S01]  /*5ce0*/  IMAD.X R31, RZ, RZ, R31, P1 ;  /* 0x000000ffff1f7224 */ /* 0x000fe200008e061f */
[----:B------:R-:W-:Y:S01]  /*5cf0*/  ISETP.GE.AND P1, PT, R39, 0x9, PT ;  /* 0x000000092700780c */ /* 0x000fe20003f26270 */
[----:B------:R-:W-:Y:S02]  /*5d00*/  HADD2.F32 R35, -RZ, R35.H0_H0 ;  /* 0x20000023ff237230 */ /* 0x000fe40000004100 */
[----:B------:R-:W-:Y:S01]  /*5d10*/  IMAD R36, R31, UR6, RZ ;  /* 0x000000061f247c24 */ /* 0x000fe2000f8e02ff */
[----:B------:R-:W-:Y:S01]  /*5d20*/  ISETP.LT.OR P5, PT, R34, 0x1, !P1 ;  /* 0x000000012200780c */ /* 0x000fe20004fa1670 */
[----:B------:R-:W-:-:S04]  /*5d30*/  IMAD.WIDE.U32 R32, R37, UR6, R32 ;  /* 0x0000000625207c25 */ /* 0x000fc8000f8e0020 */
[----:B------:R-:W-:Y:S01]  /*5d40*/  FMUL R30, R35, UR26 ;  /* 0x0000001a231e7c20 */ /* 0x000fe20008400000 */
[----:B------:R-:W-:-:S03]  /*5d50*/  IMAD R37, R37, UR7, R36 ;  /* 0x0000000725257c24 */ /* 0x000fc6000f8e0224 */
[----:B------:R-:W-:Y:S01]  /*5d60*/  FFMA R225, R225, UR25, R30 ;  /* 0x00000019e1e17c23 */ /* 0x000fe2000800001e */
[----:B------:R-:W-:Y:S02]  /*5d70*/  IADD3 R30, P4, R32, UR8, RZ ;  /* 0x00000008201e7c10 */ /* 0x000fe4000ff9e0ff */
[----:B------:R-:W-:Y:S02]  /*5d80*/  PRMT R32, RZ, 0x7610, R32 ;  /* 0x00007610ff207816 */ /* 0x000fe40000000020 */
[----:B------:R-:W-:Y:S02]  /*5d90*/  F2FP.SATFINITE.E4M3.F32.PACK_AB_MERGE_C R225, RZ, R225, RZ ;  /* 0x000000e1ffe1723e */ /* 0x000fe400048070ff */
[----:B------:R-:W-:-:S03]  /*5da0*/  IADD3.X R31, R33, UR9, R37, P4, !PT ;  /* 0x00000009211f7c10 */ /* 0x000fc6000a7fe425 */
[----:B------:R2:W-:Y:S01]  /*5db0*/  @!P3 STG.E.U8 desc[UR22][R24.64+0x1], R225 ;  /* 0x000001e11800b986 */ /* 0x0005e2000c101116 */
[----:B------:R-:W-:Y:S05]  /*5dc0*/  @P5 BRA `(.L_x_43) ;  /* 0x0000000000045947 */ /* 0x000fea0003800000 */
[----:B------:R4:W5:Y:S02]  /*5dd0*/  LDG.E.U8 R32, desc[UR22][R30.64] ;  /* 0x000000161e207981 */ /* 0x000964000c1e1100 */
.L_x_43:
[----:B------:R-:W-:Y:S05]  /*5de0*/  BSYNC B1 ;  /* 0x0000000000017941 */ /* 0x000fea0003800000 */
.L_x_42:
[----:B-----5:R-:W-:Y:S01]  /*5df0*/  LOP3.LUT R32, R32, 0xff, RZ, 0xc0, !PT ;  /* 0x000000ff20207812 */ /* 0x020fe200078ec0ff */
[----:B------:R-:W-:Y:S01]  /*5e00*/  BSSY B1, `(.L_x_44) ;  /* 0x000000b000017945 */ /* 0x000fe20003800000 */
[----:B------:R-:W-:Y:S02]  /*5e10*/  ISETP.LT.OR P3, PT, R34, 0x2, !P1 ;  /* 0x000000022200780c */ /* 0x000fe40004f61670 */
[----:B------:R-:W-:-:S05]  /*5e20*/  F2FP.F16.E4M3.UNPACK_B R32, R32 ;  /* 0x00000020ff20723e */ /* 0x000fca00020006ff */
[----:B------:R-:W-:-:S05]  /*5e30*/  HADD2.F32 R32, -RZ, R32.H0_H0 ;  /* 0x20000020ff207230 */ /* 0x000fca0000004100 */
[----:B------:R-:W-:Y:S01]  /*5e40*/  FMUL R33, R32, UR26 ;  /* 0x0000001a20217c20 */ /* 0x000fe20008400000 */
[----:B------:R-:W-:-:S03]  /*5e50*/  PRMT R32, RZ, 0x7610, R32 ;  /* 0x00007610ff207816 */ /* 0x000fc60000000020 */
[----:B------:R-:W-:-:S05]  /*5e60*/  FFMA R33, R224, UR25, R33 ;  /* 0x00000019e0217c23 */ /* 0x000fca0008000021 */
[----:B------:R-:W-:-:S05]  /*5e70*/  F2FP.SATFINITE.E4M3.F32.PACK_AB_MERGE_C R33, RZ, R33, RZ ;  /* 0x00000021ff21723e */ /* 0x000fca00048070ff */
[----:B------:R0:W-:Y:S01]  /*5e80*/  @!P5 STG.E.U8 desc[UR22][R26.64], R33 ;  /* 0x000000211a00d986 */ /* 0x0001e2000c101116 */
[----:B------:R-:W-:Y:S05]  /*5e90*/  @P3 BRA `(.L_x_45) ;  /* 0x0000000000043947 */ /* 0x000fea0003800000 */
[----:B------:R0:W5:Y:S02]  /*5ea0*/  LDG.E.U8 R32, desc[UR22][R30.64+0x1] ;  /* 0x000001161e207981 */ /* 0x000164000c1e1100 */
.L_x_45:
[----:B------:R-:W-:Y:S05]  /*5eb0*/  BSYNC B1 ;  /* 0x0000000000017941 */ /* 0x000fea0003800000 */
.L_x_44:
[----:B-----5:R-:W-:Y:S01]  /*5ec0*/  LOP3.LUT R32, R32, 0xff, RZ, 0xc0, !PT ;  /* 0x000000ff20207812 */ /* 0x020fe200078ec0ff */
[----:B------:R-:W-:Y:S01]  /*5ed0*/  BSSY B1, `(.L_x_46) ;  /* 0x000000b000017945 */ /* 0x000fe20003800000 */
[----:B------:R-:W-:Y:S02]  /*5ee0*/  ISETP.LT.OR P4, PT, R34, 0x9, !P0 ;  /* 0x000000092200780c */ /* 0x000fe40004781670 */
[----:B------:R-:W-:-:S05]  /*5ef0*/  F2FP.F16.E4M3.UNPACK_B R32, R32 ;  /* 0x00000020ff20723e */ /* 0x000fca00020006ff */
[----:B------:R-:W-:-:S05]  /*5f00*/  HADD2.F32 R32, -RZ, R32.H0_H0 ;  /* 0x20000020ff207230 */ /* 0x000fca0000004100 */
[----:B------:R-:W-:-:S04]  /*5f10*/  FMUL R32, R32, UR26 ;  /* 0x0000001a20207c20 */ /* 0x000fc80008400000 */
[----:B------:R-:W-:-:S05]  /*5f20*/  FFMA R32, R223, UR25, R32 ;  /* 0x00000019df207c23 */ /* 0x000fca0008000020 */
[----:B0-----:R-:W-:Y:S02]  /*5f30*/  F2FP.SATFINITE.E4M3.F32.PACK_AB_MERGE_C R33, RZ, R32, RZ ;  /* 0x00000020ff21723e */ /* 0x001fe400048070ff */
[----:B------:R-:W-:-:S03]  /*5f40*/  PRMT R32, RZ, 0x7610, R32 ;  /* 0x00007610ff207816 */ /* 0x000fc60000000020 */
[----:B------:R0:W-:Y:S01]  /*5f50*/  @!P3 STG.E.U8 desc[UR22][R26.64+0x1], R33 ;  /* 0x000001211a00b986 */ /* 0x0001e2000c101116 */
[----:B------:R-:W-:Y:S05]  /*5f60*/  @P4 BRA `(.L_x_47) ;  /* 0x0000000000044947 */ /* 0x000fea0003800000 */
[----:B------:R0:W5:Y:S02]  /*5f70*/  LDG.E.U8 R32, desc[UR22][R28.64+0x8] ;  /* 0x000008161c207981 */ /* 0x000164000c1e1100 */
.L_x_47:
[----:B------:R-:W-:Y:S05]  /*5f80*/  BSYNC B1 ;  /* 0x0000000000017941 */ /* 0x000fea0003800000 */
.L_x_46:
[----:B-----5:R-:W-:Y:S01]  /*5f90*/  LOP3.LUT R32, R32, 0xff, RZ, 0xc0, !PT ;  /* 0x000000ff20207812 */ /* 0x020fe200078ec0ff */
[----:B------:R-:W-:Y:S01]  /*5fa0*/  BSSY B1, `(.L_x_48) ;  /* 0x000000b000017945 */ /* 0x000fe20003800000 */
[----:B------:R-:W-:Y:S02]  /*5fb0*/  ISETP.LT.OR P3, PT, R34, 0xa, !P0 ;  /* 0x0000000a2200780c */ /* 0x000fe40004761670 */
[----:B------:R-:W-:-:S05]  /*5fc0*/  F2FP.F16.E4M3.UNPACK_B R32, R32 ;  /* 0x00000020ff20723e */ /* 0x000fca00020006ff */
[----:B------:R-:W-:-:S05]  /*5fd0*/  HADD2.F32 R32, -RZ, R32.H0_H0 ;  /* 0x20000020ff207230 */ /* 0x000fca0000004100 */
[----:B0-----:R-:W-:Y:S01]  /*5fe0*/  FMUL R33, R32, UR26 ;  /* 0x0000001a20217c20 */ /* 0x001fe20008400000 */
[----:B------:R-:W-:-:S03]  /*5ff0*/  PRMT R32, RZ, 0x7610, R32 ;  /* 0x00007610ff207816 */ /* 0x000fc60000000020 */
[----:B------:R-:W-:-:S05]  /*6000*/  FFMA R33, R222, UR25, R33 ;  /* 0x00000019de217c23 */ /* 0x000fca0008000021 */
[----:B------:R-:W-:-:S05]  /*6010*/  F2FP.SATFINITE.E4M3.F32.PACK_AB_MERGE_C R33, RZ, R33, RZ ;  /* 0x00000021ff21723e */ /* 0x000fca00048070ff */
[----:B------:R0:W-:Y:S01]  /*6020*/  @!P4 STG.E.U8 desc[UR22][R24.64+0x8], R33 ;  /* 0x000008211800c986 */ /* 0x0001e2000c101116 */
[----:B------:R-:W-:Y:S05]  /*6030*/  @P3 BRA `(.L_x_49) ;  /* 0x0000000000043947 */ /* 0x000fea0003800000 */
[----:B------:R0:W5:Y:S02]  /*6040*/  LDG.E.U8 R32, desc[UR22][R28.64+0x9] ;  /* 0x000009161c207981 */ /* 0x000164000c1e1100 */
.L_x_49:
[----:B------:R-:W-:Y:S05]  /*6050*/  BSYNC B1 ;  /* 0x0000000000017941 */ /* 0x000fea0003800000 */
.L_x_48:
        /* <DEDUP_REMOVED lines=12> */
.L_x_51:
[----:B------:R-:W-:Y:S05]  /*6120*/  BSYNC B1 ;  /* 0x0000000000017941 */ /* 0x000fea0003800000 */
.L_x_50:
        /* <DEDUP_REMOVED lines=12> */
.L_x_53:
[----:B------:R-:W-:Y:S05]  /*61f0*/  BSYNC B1 ;  /* 0x0000000000017941 */ /* 0x000fea0003800000 */
.L_x_52:
        /* <DEDUP_REMOVED lines=12> */
.L_x_55:
[----:B------:R-:W-:Y:S05]  /*62c0*/  BSYNC B1 ;  /* 0x0000000000017941 */ /* 0x000fea0003800000 */
.L_x_54:
        /* <DEDUP_REMOVED lines=12> */
.L_x_57:
[----:B------:R-:W-:Y:S05]  /*6390*/  BSYNC B1 ;  /* 0x0000000000017941 */ /* 0x000fea0003800000 */
.L_x_56:
        /* <DEDUP_REMOVED lines=12> */
.L_x_59:
[----:B------:R-:W-:Y:S05]  /*6460*/  BSYNC B1 ;  /* 0x0000000000017941 */ /* 0x000fea0003800000 */
.L_x_58:
        /* <DEDUP_REMOVED lines=12> */
.L_x_61:
[----:B------:R-:W-:Y:S05]  /*6530*/  BSYNC B1 ;  /* 0x0000000000017941 */ /* 0x000fea0003800000 */
.L_x_60:
        /* <DEDUP_REMOVED lines=12> */
.L_x_63:
[----:B------:R-:W-:Y:S05]  /*6600*/  BSYNC B1 ;  /* 0x0000000000017941 */ /* 0x000fea0003800000 */
.L_x_62:
        /* <DEDUP_REMOVED lines=12> */
.L_x_65:
[----:B------:R-:W-:Y:S05]  /*66d0*/  BSYNC B1 ;  /* 0x0000000000017941 */ /* 0x000fea0003800000 */
.L_x_64:
        /* <DEDUP_REMOVED lines=12> */
.L_x_67:
[----:B------:R-:W-:Y:S05]  /*67a0*/  BSYNC B1 ;  /* 0x0000000000017941 */ /* 0x000fea0003800000 */
.L_x_66:
        /* <DEDUP_REMOVED lines=12> */
.L_x_69:
[----:B------:R-:W-:Y:S05]  /*6870*/  BSYNC B1 ;  /* 0x0000000000017941 */ /* 0x000fea0003800000 */
.L_x_68:
        /* <DEDUP_REMOVED lines=12> */
.L_x_71:
[----:B------:R-:W-:Y:S05]  /*6940*/  BSYNC B1 ;  /* 0x0000000000017941 */ /* 0x000fea0003800000 */
.L_x_70:
        /* <DEDUP_REMOVED lines=12> */
.L_x_73:
[----:B------:R-:W-:Y:S05]  /*6a10*/  BSYNC B1 ;  /* 0x0000000000017941 */ /* 0x000fea0003800000 */
.L_x_72:
        /* <DEDUP_REMOVED lines=12> */
.L_x_75:
[----:B------:R-:W-:Y:S05]  /*6ae0*/  BSYNC B1 ;  /* 0x0000000000017941 */ /* 0x000fea0003800000 */
.L_x_74:
        /* <DEDUP_REMOVED lines=12> */
.L_x_77:
[----:B------:R-:W-:Y:S05]  /*6bb0*/  BSYNC B1 ;  /* 0x0000000000017941 */ /* 0x000fea0003800000 */
.L_x_76:
        /* <DEDUP_REMOVED lines=12> */
.L_x_79:
[----:B------:R-:W-:Y:S05]  /*6c80*/  BSYNC B1 ;  /* 0x0000000000017941 */ /* 0x000fea0003800000 */
.L_x_78:
        /* <DEDUP_REMOVED lines=12> */
.L_x_81:
[----:B------:R-:W-:Y:S05]  /*6d50*/  BSYNC B1 ;  /* 0x0000000000017941 */ /* 0x000fea0003800000 */
.L_x_80:
        /* <DEDUP_REMOVED lines=12> */
.L_x_83:
[----:B------:R-:W-:Y:S05]  /*6e20*/  BSYNC B1 ;  /* 0x0000000000017941 */ /* 0x000fea0003800000 */
.L_x_82:
        /* <DEDUP_REMOVED lines=12> */
.L_x_85:
[----:B------:R-:W-:Y:S05]  /*6ef0*/  BSYNC B1 ;  /* 0x0000000000017941 */ /* 0x000fea0003800000 */
.L_x_84:
        /* <DEDUP_REMOVED lines=12> */
.L_x_87:
[----:B------:R-:W-:Y:S05]  /*6fc0*/  BSYNC B1 ;  /* 0x0000000000017941 */ /* 0x000fea0003800000 */
.L_x_86:
        /* <DEDUP_REMOVED lines=12> */
.L_x_89:
[----:B------:R-:W-:Y:S05]  /*7090*/  BSYNC B1 ;  /* 0x0000000000017941 */ /* 0x000fea0003800000 */
.L_x_88:
        /* <DEDUP_REMOVED lines=12> */
.L_x_91:
[----:B------:R-:W-:Y:S05]  /*7160*/  BSYNC B1 ;  /* 0x0000000000017941 */ /* 0x000fea0003800000 */
.L_x_90:
        /* <DEDUP_REMOVED lines=12> */
.L_x_93:
[----:B------:R-:W-:Y:S05]  /*7230*/  BSYNC B1 ;  /* 0x0000000000017941 */ /* 0x000fea0003800000 */
.L_x_92:
        /* <DEDUP_REMOVED lines=12> */
.L_x_95:
[----:B------:R-:W-:Y:S05]  /*7300*/  BSYNC B1 ;  /* 0x0000000000017941 */ /* 0x000fea0003800000 */
.L_x_94:
        /* <DEDUP_REMOVED lines=12> */
.L_x_97:
[----:B------:R-:W-:Y:S05]  /*73d0*/  BSYNC B1 ;  /* 0x0000000000017941 */ /* 0x000fea0003800000 */
.L_x_96:
        /* <DEDUP_REMOVED lines=12> */
.L_x_99:
[----:B------:R-:W-:Y:S05]  /*74a0*/  BSYNC B1 ;  /* 0x0000000000017941 */ /* 0x000fea0003800000 */
.L_x_98:
        /* <DEDUP_REMOVED lines=12> */
.L_x_101:
[----:B------:R-:W-:Y:S05]  /*7570*/  BSYNC B1 ;  /* 0x0000000000017941 */ /* 0x000fea0003800000 */
.L_x_100:
        /* <DEDUP_REMOVED lines=12> */
.L_x_103:
[----:B------:R-:W-:Y:S05]  /*7640*/  BSYNC B1 ;  /* 0x0000000000017941 */ /* 0x000fea0003800000 */
.L_x_102:
        /* <DEDUP_REMOVED lines=12> */
.L_x_105:
[----:B------:R-:W-:Y:S05]  /*7710*/  BSYNC B1 ;  /* 0x0000000000017941 */ /* 0x000fea0003800000 */
.L_x_104:
        /* <DEDUP_REMOVED lines=12> */
.L_x_107:
[----:B------:R-:W-:Y:S05]  /*77e0*/  BSYNC B1 ;  /* 0x0000000000017941 */ /* 0x000fea0003800000 */
.L_x_106:
        /* <DEDUP_REMOVED lines=12> */
.L_x_109:
[----:B------:R-:W-:Y:S05]  /*78b0*/  BSYNC B1 ;  /* 0x0000000000017941 */ /* 0x000fea0003800000 */
.L_x_108:
        /* <DEDUP_REMOVED lines=12> */
.L_x_111:
[----:B------:R-:W-:Y:S05]  /*7980*/  BSYNC B1 ;  /* 0x0000000000017941 */ /* 0x000fea0003800000 */
.L_x_110:
        /* <DEDUP_REMOVED lines=12> */
.L_x_113:
[----:B------:R-:W-:Y:S05]  /*7a50*/  BSYNC B1 ;  /* 0x0000000000017941 */ /* 0x000fea0003800000 */
.L_x_112:
        /* <DEDUP_REMOVED lines=12> */
.L_x_115:
[----:B------:R-:W-:Y:S05]  /*7b20*/  BSYNC B1 ;  /* 0x0000000000017941 */ /* 0x000fea0003800000 */
.L_x_114:
        /* <DEDUP_REMOVED lines=12> */
.L_x_117:
[----:B------:R-:W-:Y:S05]  /*7bf0*/  BSYNC B1 ;  /* 0x0000000000017941 */ /* 0x000fea0003800000 */
.L_x_116:
        /* <DEDUP_REMOVED lines=12> */
.L_x_119:
[----:B------:R-:W-:Y:S05]  /*7cc0*/  BSYNC B1 ;  /* 0x0000000000017941 */ /* 0x000fea0003800000 */
.L_x_118:
        /* <DEDUP_REMOVED lines=12> */
.L_x_121:
[----:B------:R-:W-:Y:S05]  /*7d90*/  BSYNC B1 ;  /* 0x0000000000017941 */ /* 0x000fea0003800000 */
.L_x_120:
        /* <DEDUP_REMOVED lines=12> */
.L_x_123:
[----:B------:R-:W-:Y:S05]  /*7e60*/  BSYNC B1 ;  /* 0x0000000000017941 */ /* 0x000fea0003800000 */
.L_x_122:
        /* <DEDUP_REMOVED lines=12> */
.L_x_125:
[----:B------:R-:W-:Y:S05]  /*7f30*/  BSYNC B1 ;  /* 0x0000000000017941 */ /* 0x000fea0003800000 */
.L_x_124:
        /* <DEDUP_REMOVED lines=12> */
.L_x_127:
[----:B------:R-:W-:Y:S05]  /*8000*/  BSYNC B1 ;  /* 0x0000000000017941 */ /* 0x000fea0003800000 */
.L_x_126:
        /* <DEDUP_REMOVED lines=12> */
.L_x_129:
[----:B------:R-:W-:Y:S05]  /*80d0*/  BSYNC B1 ;  /* 0x0000000000017941 */ /* 0x000fea0003800000 */
.L_x_128:
        /* <DEDUP_REMOVED lines=12> */
.L_x_131:
[----:B------:R-:W-:Y:S05]  /*81a0*/  BSYNC B1 ;  /* 0x0000000000017941 */ /* 0x000fea0003800000 */
.L_x_130:
        /* <DEDUP_REMOVED lines=12> */
.L_x_133:
[----:B------:R-:W-:Y:S05]  /*8270*/  BSYNC B1 ;  /* 0x0000000000017941 */ /* 0x000fea0003800000 */
.L_x_132:
        /* <DEDUP_REMOVED lines=12> */
.L_x_135:
[----:B------:R-:W-:Y:S05]  /*8340*/  BSYNC B1 ;  /* 0x0000000000017941 */ /* 0x000fea0003800000 */
.L_x_134:
        /* <DEDUP_REMOVED lines=12> */
.L_x_137:
[----:B------:R-:W-:Y:S05]  /*8410*/  BSYNC B1 ;  /* 0x0000000000017941 */ /* 0x000fea0003800000 */
.L_x_136:
        /* <DEDUP_REMOVED lines=12> */
.L_x_139:
[----:B------:R-:W-:Y:S05]  /*84e0*/  BSYNC B1 ;  /* 0x0000000000017941 */ /* 0x000fea0003800000 */
.L_x_138:
        /* <DEDUP_REMOVED lines=12> */
.L_x_141:
[----:B------:R-:W-:Y:S05]  /*85b0*/  BSYNC B1 ;  /* 0x0000000000017941 */ /* 0x000fea0003800000 */
.L_x_140:
        /* <DEDUP_REMOVED lines=12> */
.L_x_143:
[----:B------:R-:W-:Y:S05]  /*8680*/  BSYNC B1 ;  /* 0x0000000000017941 */ /* 0x000fea0003800000 */
.L_x_142:
        /* <DEDUP_REMOVED lines=12> */
.L_x_145:
[----:B------:R-:W-:Y:S05]  /*8750*/  BSYNC B1 ;  /* 0x0000000000017941 */ /* 0x000fea0003800000 */
.L_x_144:
        /* <DEDUP_REMOVED lines=12> */
.L_x_147:
[----:B------:R-:W-:Y:S05]  /*8820*/  BSYNC B1 ;  /* 0x0000000000017941 */ /* 0x000fea0003800000 */
.L_x_146:
        /* <DEDUP_REMOVED lines=12> */
.L_x_149:
[----:B------:R-:W-:Y:S05]  /*88f0*/  BSYNC B1 ;  /* 0x0000000000017941 */ /* 0x000fea0003800000 */
.L_x_148:
        /* <DEDUP_REMOVED lines=12> */
.L_x_151:
[----:B------:R-:W-:Y:S05]  /*89c0*/  BSYNC B1 ;  /* 0x0000000000017941 */ /* 0x000fea0003800000 */
.L_x_150:
        /* <DEDUP_REMOVED lines=12> */
.L_x_153:
[----:B------:R-:W-:Y:S05]  /*8a90*/  BSYNC B1 ;  /* 0x0000000000017941 */ /* 0x000fea0003800000 */
.L_x_152:
        /* <DEDUP_REMOVED lines=12> */
.L_x_155:
[----:B------:R-:W-:Y:S05]  /*8b60*/  BSYNC B1 ;  /* 0x0000000000017941 */ /* 0x000fea0003800000 */
.L_x_154:
        /* <DEDUP_REMOVED lines=12> */
.L_x_157:
[----:B------:R-:W-:Y:S05]  /*8c30*/  BSYNC B1 ;  /* 0x0000000000017941 */ /* 0x000fea0003800000 */
.L_x_156:
        /* <DEDUP_REMOVED lines=12> */
.L_x_159:
[----:B------:R-:W-:Y:S05]  /*8d00*/  BSYNC B1 ;  /* 0x0000000000017941 */ /* 0x000fea0003800000 */
.L_x_158:
        /* <DEDUP_REMOVED lines=12> */
.L_x_161:
[----:B------:R-:W-:Y:S05]  /*8dd0*/  BSYNC B1 ;  /* 0x0000000000017941 */ /* 0x000fea0003800000 */
.L_x_160:
        /* <DEDUP_REMOVED lines=12> */
.L_x_163:
[----:B------:R-:W-:Y:S05]  /*8ea0*/  BSYNC B1 ;  /* 0x0000000000017941 */ /* 0x000fea0003800000 */
.L_x_162:
        /* <DEDUP_REMOVED lines=12> */
.L_x_165:
[----:B------:R-:W-:Y:S05]  /*8f70*/  BSYNC B1 ;  /* 0x0000000000017941 */ /* 0x000fea0003800000 */
.L_x_164:
        /* <DEDUP_REMOVED lines=12> */
.L_x_167:
[----:B------:R-:W-:Y:S05]  /*9040*/  BSYNC B1 ;  /* 0x0000000000017941 */ /* 0x000fea0003800000 */
.L_x_166:
        /* <DEDUP_REMOVED lines=12> */
.L_x_169:
[----:B------:R-:W-:Y:S05]  /*9110*/  BSYNC B1 ;  /* 0x0000000000017941 */ /* 0x000fea0003800000 */
.L_x_168:
        /* <DEDUP_REMOVED lines=12> */
.L_x_171:
[----:B------:R-:W-:Y:S05]  /*91e0*/  BSYNC B1 ;  /* 0x0000000000017941 */ /* 0x000fea0003800000 */
.L_x_170:
        /* <DEDUP_REMOVED lines=12> */
.L_x_173:
[----:B------:R-:W-:Y:S05]  /*92b0*/  BSYNC B1 ;  /* 0x0000000000017941 */ /* 0x000fea0003800000 */
.L_x_172:
        /* <DEDUP_REMOVED lines=12> */
.L_x_175:
[----:B------:R-:W-:Y:S05]  /*9380*/  BSYNC B1 ;  /* 0x0000000000017941 */ /* 0x000fea0003800000 */
.L_x_174:
        /* <DEDUP_REMOVED lines=12> */
.L_x_177:
[----:B------:R-:W-:Y:S05]  /*9450*/  BSYNC B1 ;  /* 0x0000000000017941 */ /* 0x000fea0003800000 */
.L_x_176:
        /* <DEDUP_REMOVED lines=12> */
.L_x_179:
[----:B------:R-:W-:Y:S05]  /*9520*/  BSYNC B1 ;  /* 0x0000000000017941 */ /* 0x000fea0003800000 */
.L_x_178:
        /* <DEDUP_REMOVED lines=12> */
.L_x_181:
[----:B------:R-:W-:Y:S05]  /*95f0*/  BSYNC B1 ;  /* 0x0000000000017941 */ /* 0x000fea0003800000 */
.L_x_180:
        /* <DEDUP_REMOVED lines=12> */
.L_x_183:
[----:B------:R-:W-:Y:S05]  /*96c0*/  BSYNC B1 ;  /* 0x0000000000017941 */ /* 0x000fea0003800000 */
.L_x_182:
        /* <DEDUP_REMOVED lines=12> */
.L_x_185:
[----:B------:R-:W-:Y:S05]  /*9790*/  BSYNC B1 ;  /* 0x0000000000017941 */ /* 0x000fea0003800000 */
.L_x_184:
        /* <DEDUP_REMOVED lines=12> */
.L_x_187:
[----:B------:R-:W-:Y:S05]  /*9860*/  BSYNC B1 ;  /* 0x0000000000017941 */ /* 0x000fea0003800000 */
.L_x_186:
        /* <DEDUP_REMOVED lines=12> */
.L_x_189:
[----:B------:R-:W-:Y:S05]  /*9930*/  BSYNC B1 ;  /* 0x0000000000017941 */ /* 0x000fea0003800000 */
.L_x_188:
[----:B-----5:R-:W-:Y:S01]  /*9940*/  LOP3.LUT R32, R32, 0xff, RZ, 0xc0, !PT ;  /* 0x000000ff20207812 */ /* 0x020fe200078ec0ff */
[----:B------:R-:W-:Y:S01]  /*9950*/  BSSY B1, `(.L_x_190) ;  /* 0x000000b000017945 */ /* 0x000fe20003800000 */
[----:B------:R-:W-:Y:S02]  /*9960*/  ISETP.LT.OR P4, PT, R34, 0x99, !P0 ;  /* 0x000000992200780c */ /* 0x000fe40004781670 */
[----:B------:R-:W-:-:S05]  /*9970*/  F2FP.F16.E4M3.UNPACK_B R32, R32 ;  /* 0x00000020ff20723e */ /* 0x000fca00020006ff */
[----:B------:R-:W-:-:S05]  /*9980*/  HADD2.F32 R32, -RZ, R32.H0_H0 ;  /* 0x20000020ff207230 */ /* 0x000fca0000004100 */
[----:B------:R-:W-:-:S04]  /*9990*/  FMUL R32, R32, UR26 ;  /* 0x0000001a20207c20 */ /* 0x000fc80008400000 */
[----:B------:R-:W-:Y:S01]  /*99a0*/  FFMA R32, R23, UR25, R32 ;  /* 0x0000001917207c23 */ /* 0x000fe20008000020 */
[----:B------:R-:W-:-:S04]  /*99b0*/  PRMT R23, RZ, 0x7610, R23 ;  /* 0x00007610ff177816 */ /* 0x000fc80000000017 */
[----:B0-----:R-:W-:-:S05]  /*99c0*/  F2FP.SATFINITE.E4M3.F32.PACK_AB_MERGE_C R33, RZ, R32, RZ ;  /* 0x00000020ff21723e */ /* 0x001fca00048070ff */
[----:B------:R0:W-:Y:S01]  /*99d0*/  @!P3 STG.E.U8 desc[UR22][R26.64+0x91], R33 ;  /* 0x000091211a00b986 */ /* 0x0001e2000c101116 */
[----:B------:R-:W-:Y:S05]  /*99e0*/  @P4 BRA `(.L_x_191) ;  /* 0x0000000000044947 */ /* 0x000fea0003800000 */
[----:B------:R0:W5:Y:S02]  /*99f0*/  LDG.E.U8 R23, desc[UR22][R28.64+0x98] ;  /* 0x000098161c177981 */ /* 0x000164000c1e1100 */
.L_x_191:
[----:B------:R-:W-:Y:S05]  /*9a00*/  BSYNC B1 ;  /* 0x0000000000017941 */ /* 0x000fea0003800000 */
.L_x_190:
        /* <DEDUP_REMOVED lines=8> */
[----:B------:R-:W-:-:S05]  /*9a90*/  F2FP.SATFINITE.E4M3.F32.PACK_AB_MERGE_C R23, RZ, R23, RZ ;  /* 0x00000017ff17723e */ /* 0x000fca00048070ff */
[----:B------:R0:W-:Y:S01]  /*9aa0*/  @!P4 STG.E.U8 desc[UR22][R24.64+0x98], R23 ;  /* 0x000098171800c986 */ /* 0x0001e2000c101116 */
[----:B------:R-:W-:Y:S05]  /*9ab0*/  @P3 BRA `(.L_x_193) ;  /* 0x0000000000043947 */ /* 0x000fea0003800000 */
[----:B------:R0:W5:Y:S02]  /*9ac0*/  LDG.E.U8 R22, desc[UR22][R28.64+0x99] ;  /* 0x000099161c167981 */ /* 0x000164000c1e1100 */
.L_x_193:
[----:B------:R-:W-:Y:S05]  /*9ad0*/  BSYNC B1 ;  /* 0x0000000000017941 */ /* 0x000fea0003800000 */
.L_x_192:
        /* <DEDUP_REMOVED lines=12> */
.L_x_195:
[----:B------:R-:W-:Y:S05]  /*9ba0*/  BSYNC B1 ;  /* 0x0000000000017941 */ /* 0x000fea0003800000 */
.L_x_194:
        /* <DEDUP_REMOVED lines=12> */
.L_x_197:
[----:B------:R-:W-:Y:S05]  /*9c70*/  BSYNC B1 ;  /* 0x0000000000017941 */ /* 0x000fea0003800000 */
.L_x_196:
        /* <DEDUP_REMOVED lines=12> */
.L_x_199:
[----:B------:R-:W-:Y:S05]  /*9d40*/  BSYNC B1 ;  /* 0x0000000000017941 */ /* 0x000fea0003800000 */
.L_x_198:
        /* <DEDUP_REMOVED lines=12> */
.L_x_201:
[----:B------:R-:W-:Y:S05]  /*9e10*/  BSYNC B1 ;  /* 0x0000000000017941 */ /* 0x000fea0003800000 */
.L_x_200:
        /* <DEDUP_REMOVED lines=12> */
.L_x_203:
[----:B------:R-:W-:Y:S05]  /*9ee0*/  BSYNC B1 ;  /* 0x0000000000017941 */ /* 0x000fea0003800000 */
.L_x_202:
        /* <DEDUP_REMOVED lines=12> */
.L_x_205:
[----:B------:R-:W-:Y:S05]  /*9fb0*/  BSYNC B1 ;  /* 0x0000000000017941 */ /* 0x000fea0003800000 */
.L_x_204:
        /* <DEDUP_REMOVED lines=12> */
.L_x_207:
[----:B------:R-:W-:Y:S05]  /*a080*/  BSYNC B1 ;  /* 0x0000000000017941 */ /* 0x000fea0003800000 */
.L_x_206:
        /* <DEDUP_REMOVED lines=12> */
.L_x_209:
[----:B------:R-:W-:Y:S05]  /*a150*/  BSYNC B1 ;  /* 0x0000000000017941 */ /* 0x000fea0003800000 */
.L_x_208:
        /* <DEDUP_REMOVED lines=12> */
.L_x_211:
[----:B------:R-:W-:Y:S05]  /*a220*/  BSYNC B1 ;  /* 0x0000000000017941 */ /* 0x000fea0003800000 */
.L_x_210:
        /* <DEDUP_REMOVED lines=12> */
.L_x_213:
[----:B------:R-:W-:Y:S05]  /*a2f0*/  BSYNC B1 ;  /* 0x0000000000017941 */ /* 0x000fea0003800000 */
.L_x_212:
        /* <DEDUP_REMOVED lines=12> */
.L_x_215:
[----:B------:R-:W-:Y:S05]  /*a3c0*/  BSYNC B1 ;  /* 0x0000000000017941 */ /* 0x000fea0003800000 */
.L_x_214:
        /* <DEDUP_REMOVED lines=12> */
.L_x_217:
[----:B------:R-:W-:Y:S05]  /*a490*/  BSYNC B1 ;  /* 0x0000000000017941 */ /* 0x000fea0003800000 */
.L_x_216:
        /* <DEDUP_REMOVED lines=12> */
.L_x_219:
[----:B------:R-:W-:Y:S05]  /*a560*/  BSYNC B1 ;  /* 0x0000000000017941 */ /* 0x000fea0003800000 */
.L_x_218:
        /* <DEDUP_REMOVED lines=12> */
.L_x_221:
[----:B------:R-:W-:Y:S05]  /*a630*/  BSYNC B1 ;  /* 0x0000000000017941 */ /* 0x000fea0003800000 */
.L_x_220:
        /* <DEDUP_REMOVED lines=12> */
.L_x_223:
[----:B------:R-:W-:Y:S05]  /*a700*/  BSYNC B1 ;  /* 0x0000000000017941 */ /* 0x000fea0003800000 */
.L_x_222:
        /* <DEDUP_REMOVED lines=12> */
.L_x_225:
[----:B------:R-:W-:Y:S05]  /*a7d0*/  BSYNC B1 ;  /* 0x0000000000017941 */ /* 0x000fea0003800000 */
.L_x_224:
        /* <DEDUP_REMOVED lines=12> */
.L_x_227:
[----:B------:R-:W-:Y:S05]  /*a8a0*/  BSYNC B1 ;  /* 0x0000000000017941 */ /* 0x000fea0003800000 */
.L_x_226:
        /* <DEDUP_REMOVED lines=12> */
.L_x_229:
[----:B------:R-:W-:Y:S05]  /*a970*/  BSYNC B1 ;  /* 0x0000000000017941 */ /* 0x000fea0003800000 */
.L_x_228:
        /* <DEDUP_REMOVED lines=12> */
.L_x_231:
[----:B------:R-:W-:Y:S05]  /*aa40*/  BSYNC B1 ;  /* 0x0000000000017941 */ /* 0x000fea0003800000 */
.L_x_230:
        /* <DEDUP_REMOVED lines=12> */
.L_x_233:
[----:B------:R-:W-:Y:S05]  /*ab10*/  BSYNC B1 ;  /* 0x0000000000017941 */ /* 0x000fea0003800000 */
.L_x_232:
[----:B-----5:R-:W-:Y:S01]  /*ab20*/  LOP3.LUT R2, R2, 0xff, RZ, 0xc0, !PT ;  /* 0x000000ff02027812 */ /* 0x020fe200078ec0ff */
[----:B------:R-:W-:Y:S01]  /*ab30*/  BSSY B1, `(.L_x_234) ;  /* 0x000000b000017945 */ /* 0x000fe20003800000 */
[----:B------:R-:W-:Y:S02]  /*ab40*/  ISETP.LT.OR P4, PT, R34, 0xc1, !P1 ;  /* 0x000000c12200780c */ /* 0x000fe40004f81670 */
[----:B------:R-:W-:-:S05]  /*ab50*/  F2FP.F16.E4M3.UNPACK_B R2, R2 ;  /* 0x00000002ff02723e */ /* 0x000fca00020006ff */
[----:B------:R-:W-:-:S05]  /*ab60*/  HADD2.F32 R2, -RZ, R2.H0_H0 ;  /* 0x20000002ff027230 */ /* 0x000fca0000004100 */
[----:B0-----:R-:W-:-:S04]  /*ab70*/  FMUL R3, R2, UR26 ;  /* 0x0000001a02037c20 */ /* 0x001fc80008400000 */
[----:B------:R-:W-:Y:S01]  /*ab80*/  FFMA R3, R0, UR25, R3 ;  /* 0x0000001900037c23 */ /* 0x000fe20008000003 */
[----:B------:R-:W-:-:S04]  /*ab90*/  PRMT R0, RZ, 0x7610, R0 ;  /* 0x00007610ff007816 */ /* 0x000fc80000000000 */
[----:B------:R-:W-:-:S05]  /*aba0*/  F2FP.SATFINITE.E4M3.F32.PACK_AB_MERGE_C R3, RZ, R3, RZ ;  /* 0x00000003ff03723e */ /* 0x000fca00048070ff */
[----:B------:R0:W-:Y:S01]  /*abb0*/  @!P3 STG.E.U8 desc[UR22][R24.64+0xc1], R3 ;  /* 0x0000c1031800b986 */ /* 0x0001e2000c101116 */
[----:B------:R-:W-:Y:S05]  /*abc0*/  @P4 BRA `(.L_x_235) ;  /* 0x0000000000044947 */ /* 0x000fea0003800000 */
[----:B------:R0:W5:Y:S02]  /*abd0*/  LDG.E.U8 R0, desc[UR22][R30.64+0xc0] ;  /* 0x0000c0161e007981 */ /* 0x000164000c1e1100 */
.L_x_235:
[----:B------:R-:W-:Y:S05]  /*abe0*/  BSYNC B1 ;  /* 0x0000000000017941 */ /* 0x000fea0003800000 */
.L_x_234:
[----:B------:R-:W2:Y:S01]  /*abf0*/  LDL.LU R2, [R1] ;  /* 0x0000000001027983 */ /* 0x000ea20000300800 */
[----:B-----5:R-:W-:Y:S01]  /*ac00*/  LOP3.LUT R0, R0, 0xff, RZ, 0xc0, !PT ;  /* 0x000000ff00007812 */ /* 0x020fe200078ec0ff */
[----:B------:R-:W-:Y:S01]  /*ac10*/  BSSY B1, `(.L_x_236) ;  /* 0x000000b000017945 */ /* 0x000fe20003800000 */
[----:B------:R-:W-:Y:S02]  /*ac20*/  ISETP.LT.OR P3, PT, R34, 0xc2, !P1 ;  /* 0x000000c22200780c */ /* 0x000fe40004f61670 */
[----:B------:R-:W-:-:S05]  /*ac30*/  F2FP.F16.E4M3.UNPACK_B R0, R0 ;  /* 0x00000000ff00723e */ /* 0x000fca00020006ff */
[----:B------:R-:W-:-:S05]  /*ac40*/  HADD2.F32 R0, -RZ, R0.H0_H0 ;  /* 0x20000000ff007230 */ /* 0x000fca0000004100 */
[----:B------:R-:W-:-:S04]  /*ac50*/  FMUL R0, R0, UR26 ;  /* 0x0000001a00007c20 */ /* 0x000fc80008400000 */
[----:B--2---:R-:W-:-:S05]  /*ac60*/  FFMA R0, R2, UR25, R0 ;  /* 0x0000001902007c23 */ /* 0x004fca0008000000 */
[----:B0-----:R-:W-:Y:S02]  /*ac70*/  F2FP.SATFINITE.E4M3.F32.PACK_AB_MERGE_C R3, RZ, R0, RZ ;  /* 0x00000000ff03723e */ /* 0x001fe400048070ff */
[----:B------:R-:W-:-:S03]  /*ac80*/  PRMT R0, RZ, 0x7610, R0 ;  /* 0x00007610ff007816 */ /* 0x000fc60000000000 */
[----:B------:R0:W-:Y:S01]  /*ac90*/  @!P4 STG.E.U8 desc[UR22][R26.64+0xc0], R3 ;  /* 0x0000c0031a00c986 */ /* 0x0001e2000c101116 */
[----:B------:R-:W-:Y:S05]  /*aca0*/  @P3 BRA `(.L_x_237) ;  /* 0x0000000000043947 */ /* 0x000fea0003800000 */
[----:B------:R2:W5:Y:S02]  /*acb0*/  LDG.E.U8 R0, desc[UR22][R30.64+0xc1] ;  /* 0x0000c1161e007981 */ /* 0x000564000c1e1100 */
.L_x_237:
[----:B------:R-:W-:Y:S05]  /*acc0*/  BSYNC B1 ;  /* 0x0000000000017941 */ /* 0x000fea0003800000 */
.L_x_236:
[----:B------:R-:W3:Y:S01]  /*acd0*/  LDL.LU R2, [R1+0x4] ;  /* 0x0000040001027983 */ /* 0x000ee20000300800 */
[----:B-----5:R-:W-:Y:S01]  /*ace0*/  LOP3.LUT R0, R0, 0xff, RZ, 0xc0, !PT ;  /* 0x000000ff00007812 */ /* 0x020fe200078ec0ff */
[----:B------:R-:W-:Y:S01]  /*acf0*/  BSSY B1, `(.L_x_238) ;  /* 0x000000b000017945 */ /* 0x000fe20003800000 */
[----:B------:R-:W-:Y:S02]  /*ad00*/  ISETP.LT.OR P4, PT, R34, 0xc9, !P0 ;  /* 0x000000c92200780c */ /* 0x000fe40004781670 */
[----:B------:R-:W-:-:S05]  /*ad10*/  F2FP.F16.E4M3.UNPACK_B R0, R0 ;  /* 0x00000000ff00723e */ /* 0x000fca00020006ff */
[----:B------:R-:W-:-:S05]  /*ad20*/  HADD2.F32 R0, -RZ, R0.H0_H0 ;  /* 0x20000000ff007230 */ /* 0x000fca0000004100 */
[----:B------:R-:W-:-:S04]  /*ad30*/  FMUL R0, R0, UR26 ;  /* 0x0000001a00007c20 */ /* 0x000fc80008400000 */
[----:B---3--:R-:W-:-:S05]  /*ad40*/  FFMA R0, R2, UR25, R0 ;  /* 0x0000001902007c23 */ /* 0x008fca0008000000 */
[----:B0-----:R-:W-:Y:S02]  /*ad50*/  F2FP.SATFINITE.E4M3.F32.PACK_AB_MERGE_C R3, RZ, R0, RZ ;  /* 0x00000000ff03723e */ /* 0x001fe400048070ff */
[----:B------:R-:W-:-:S03]  /*ad60*/  PRMT R0, RZ, 0x7610, R0 ;  /* 0x00007610ff007816 */ /* 0x000fc60000000000 */
[----:B------:R0:W-:Y:S01]  /*ad70*/  @!P3 STG.E.U8 desc[UR22][R26.64+0xc1], R3 ;  /* 0x0000c1031a00b986 */ /* 0x0001e2000c101116 */
[----:B------:R-:W-:Y:S05]  /*ad80*/  @P4 BRA `(.L_x_239) ;  /* 0x0000000000044947 */ /* 0x000fea0003800000 */
[----:B------:R3:W5:Y:S02]  /*ad90*/  LDG.E.U8 R0, desc[UR22][R28.64+0xc8] ;  /* 0x0000c8161c007981 */ /* 0x000764000c1e1100 */
.L_x_239:
[----:B------:R-:W-:Y:S05]  /*ada0*/  BSYNC B1 ;  /* 0x0000000000017941 */ /* 0x000fea0003800000 */
.L_x_238:
[----:B------:R-:W2:Y:S01]  /*adb0*/  LDL.LU R2, [R1+0x8] ;  /* 0x0000080001027983 */ /* 0x000ea20000300800 */
        /* <DEDUP_REMOVED lines=12> */
.L_x_241:
[----:B------:R-:W-:Y:S05]  /*ae80*/  BSYNC B1 ;  /* 0x0000000000017941 */ /* 0x000fea0003800000 */
.L_x_240:
        /* <DEDUP_REMOVED lines=13> */
.L_x_243:
[----:B------:R-:W-:Y:S05]  /*af60*/  BSYNC B1 ;  /* 0x0000000000017941 */ /* 0x000fea0003800000 */
.L_x_242:
        /* <DEDUP_REMOVED lines=13> */
.L_x_245:
[----:B------:R-:W-:Y:S05]  /*b040*/  BSYNC B1 ;  /* 0x0000000000017941 */ /* 0x000fea0003800000 */
.L_x_244:
        /* <DEDUP_REMOVED lines=13> */
.L_x_247:
[----:B------:R-:W-:Y:S05]  /*b120*/  BSYNC B1 ;  /* 0x0000000000017941 */ /* 0x000fea0003800000 */
.L_x_246:
        /* <DEDUP_REMOVED lines=13> */
.L_x_249:
[----:B------:R-:W-:Y:S05]  /*b200*/  BSYNC B1 ;  /* 0x0000000000017941 */ /* 0x000fea0003800000 */
.L_x_248:
        /* <DEDUP_REMOVED lines=13> */
.L_x_251:
[----:B------:R-:W-:Y:S05]  /*b2e0*/  BSYNC B1 ;  /* 0x0000000000017941 */ /* 0x000fea0003800000 */
.L_x_250:
        /* <DEDUP_REMOVED lines=13> */
.L_x_253:
[----:B------:R-:W-:Y:S05]  /*b3c0*/  BSYNC B1 ;  /* 0x0000000000017941 */ /* 0x000fea0003800000 */
.L_x_252:
        /* <DEDUP_REMOVED lines=13> */
.L_x_255:
[----:B------:R-:W-:Y:S05]  /*b4a0*/  BSYNC B1 ;  /* 0x0000000000017941 */ /* 0x000fea0003800000 */
.L_x_254:
        /* <DEDUP_REMOVED lines=13> */
.L_x_257:
[----:B------:R-:W-:Y:S05]  /*b580*/  BSYNC B1 ;  /* 0x0000000000017941 */ /* 0x000fea0003800000 */
.L_x_256:
        /* <DEDUP_REMOVED lines=13> */
.L_x_259:
[----:B------:R-:W-:Y:S05]  /*b660*/  BSYNC B1 ;  /* 0x0000000000017941 */ /* 0x000fea0003800000 */
.L_x_258:
        /* <DEDUP_REMOVED lines=13> */
.L_x_261:
[----:B------:R-:W-:Y:S05]  /*b740*/  BSYNC B1 ;  /* 0x0000000000017941 */ /* 0x000fea0003800000 */
.L_x_260:
        /* <DEDUP_REMOVED lines=13> */
.L_x_263:
[----:B------:R-:W-:Y:S05]  /*b820*/  BSYNC B1 ;  /* 0x0000000000017941 */ /* 0x000fea0003800000 */
.L_x_262:
        /* <DEDUP_REMOVED lines=13> */
.L_x_265:
[----:B------:R-:W-:Y:S05]  /*b900*/  BSYNC B1 ;  /* 0x0000000000017941 */ /* 0x000fea0003800000 */
.L_x_264:
        /* <DEDUP_REMOVED lines=13> */
.L_x_267:
[----:B------:R-:W-:Y:S05]  /*b9e0*/  BSYNC B1 ;  /* 0x0000000000017941 */ /* 0x000fea0003800000 */
.L_x_266:
        /* <DEDUP_REMOVED lines=13> */
.L_x_269:
[----:B------:R-:W-:Y:S05]  /*bac0*/  BSYNC B1 ;  /* 0x0000000000017941 */ /* 0x000fea0003800000 */
.L_x_268:
        /* <DEDUP_REMOVED lines=13> */
.L_x_271:
[----:B------:R-:W-:Y:S05]  /*bba0*/  BSYNC B1 ;  /* 0x0000000000017941 */ /* 0x000fea0003800000 */
.L_x_270:
        /* <DEDUP_REMOVED lines=13> */
.L_x_273:
[----:B------:R-:W-:Y:S05]  /*bc80*/  BSYNC B1 ;  /* 0x0000000000017941 */ /* 0x000fea0003800000 */
.L_x_272:
        /* <DEDUP_REMOVED lines=13> */
.L_x_275:
[----:B------:R-:W-:Y:S05]  /*bd60*/  BSYNC B1 ;  /* 0x0000000000017941 */ /* 0x000fea0003800000 */
.L_x_274:
        /* <DEDUP_REMOVED lines=13> */
.L_x_277:
[----:B------:R-:W-:Y:S05]  /*be40*/  BSYNC B1 ;  /* 0x0000000000017941 */ /* 0x000fea0003800000 */
.L_x_276:
        /* <DEDUP_REMOVED lines=13> */
.L_x_279:
[----:B------:R-:W-:Y:S05]  /*bf20*/  BSYNC B1 ;  /* 0x0000000000017941 */ /* 0x000fea0003800000 */
.L_x_278:
        /* <DEDUP_REMOVED lines=13> */
.L_x_281:
[----:B------:R-:W-:Y:S05]  /*c000*/  BSYNC B1 ;  /* 0x0000000000017941 */ /* 0x000fea0003800000 */
.L_x_280:
        /* <DEDUP_REMOVED lines=13> */
.L_x_283:
[----:B------:R-:W-:Y:S05]  /*c0e0*/  BSYNC B1 ;  /* 0x0000000000017941 */ /* 0x000fea0003800000 */
.L_x_282:
        /* <DEDUP_REMOVED lines=13> */
.L_x_285:
[----:B------:R-:W-:Y:S05]  /*c1c0*/  BSYNC B1 ;  /* 0x0000000000017941 */ /* 0x000fea0003800000 */
.L_x_284:
        /* <DEDUP_REMOVED lines=13> */
.L_x_287:
[----:B------:R-:W-:Y:S05]  /*c2a0*/  BSYNC B1 ;  /* 0x0000000000017941 */ /* 0x000fea0003800000 */
.L_x_286:
        /* <DEDUP_REMOVED lines=13> */
.L_x_289:
[----:B------:R-:W-:Y:S05]  /*c380*/  BSYNC B1 ;  /* 0x0000000000017941 */ /* 0x000fea0003800000 */
.L_x_288:
        /* <DEDUP_REMOVED lines=13> */
.L_x_291:
[----:B------:R-:W-:Y:S05]  /*c460*/  BSYNC B1 ;  /* 0x0000000000017941 */ /* 0x000fea0003800000 */
.L_x_290:
        /* <DEDUP_REMOVED lines=13> */
.L_x_293:
[----:B------:R-:W-:Y:S05]  /*c540*/  BSYNC B1 ;  /* 0x0000000000017941 */ /* 0x000fea0003800000 */
.L_x_292:
[----:B------:R-:W-:Y:S05]  /*c550*/  @P1 BRA `(.L_x_294) ;  /* 0x0000002000a41947 */ /* 0x000fea0003800000 */
[----:B------:R-:W2:Y:S01]  /*c560*/  LDL.LU R2, [R1+0x74] ;  /* 0x0000740001027983 */ /* 0x000ea20000300800 */
[----:B-----5:R-:W-:-:S04]  /*c570*/  LOP3.LUT R0, R0, 0xff, RZ, 0xc0, !PT ;  /* 0x000000ff00007812 */ /* 0x020fc800078ec0ff */
[----:B------:R-:W-:-:S05]  /*c580*/  F2FP.F16.E4M3.UNPACK_B R0, R0 ;  /* 0x00000000ff00723e */ /* 0x000fca00020006ff */
[----:B------:R-:W-:-:S05]  /*c590*/  HADD2.F32 R0, -RZ, R0.H0_H0 ;  /* 0x20000000ff007230 */ /* 0x000fca0000004100 */
[----:B------:R-:W-:-:S04]  /*c5a0*/  FMUL R0, R0, UR26 ;  /* 0x0000001a00007c20 */ /* 0x000fc80008400000 */
[----:B--2---:R-:W-:-:S05]  /*c5b0*/  FFMA R0, R2, UR25, R0 ;  /* 0x0000001902007c23 */ /* 0x004fca0008000000 */
[----:B0-----:R-:W-:-:S05]  /*c5c0*/  F2FP.SATFINITE.E4M3.F32.PACK_AB_MERGE_C R3, RZ, R0, RZ ;  /* 0x00000000ff03723e */ /* 0x001fca00048070ff */
[----:B------:R0:W-:Y:S01]  /*c5d0*/  STG.E.U8 desc[UR22][R26.64+0xf9], R3 ;  /* 0x0000f9031a007986 */ /* 0x0001e2000c101116 */
[----:B------:R-:W-:Y:S05]  /*c5e0*/  BRA `(.L_x_294) ;  /* 0x0000002000807947 */ /* 0x000fea0003800000 */
.L_x_37:
[C---:B------:R-:W-:Y:S01]  /*c5f0*/  ISETP.GE.AND P1, PT, R39.reuse, 0x1, PT ;  /* 0x000000012700780c */ /* 0x040fe20003f26270 */
[----:B------:R-:W-:Y:S01]  /*c600*/  FMUL R226, R226, UR25 ;  /* 0x00000019e2e27c20 */ /* 0x000fe20008400000 */
[----:B------:R-:W2:Y:S01]  /*c610*/  LDL.LU R227, [R1+0x10] ;  /* 0x0000100001e37983 */ /* 0x000ea20000300800 */
[----:B------:R-:W-:Y:S01]  /*c620*/  ISETP.GE.AND P0, PT, R39, 0x9, PT ;  /* 0x000000092700780c */ /* 0x000fe20003f06270 */
[----:B------:R-:W-:Y:S01]  /*c630*/  FMUL R225, R225, UR25 ;  /* 0x00000019e1e17c20 */ /* 0x000fe20008400000 */
[C---:B------:R-:W-:Y:S02]  /*c640*/  ISETP.LT.OR P4, PT, R34.reuse, 0x1, !P1 ;  /* 0x000000012200780c */ /* 0x040fe40004f81670 */
[C---:B------:R-:W-:Y:S02]  /*c650*/  ISETP.LT.OR P5, PT, R34.reuse, 0x2, !P1 ;  /* 0x000000022200780c */ /* 0x040fe40004fa1670 */
[----:B------:R-:W-:Y:S02]  /*c660*/  F2FP.SATFINITE.E4M3.F32.PACK_AB_MERGE_C R29, RZ, R226, RZ ;  /* 0x000000e2ff1d723e */ /* 0x000fe400048070ff */
[----:B------:R-:W-:Y:S01]  /*c670*/  ISETP.LT.OR P3, PT, R34, 0x1, !P0 ;  /* 0x000000012200780c */ /* 0x000fe20004761670 */
[----:B------:R-:W-:Y:S01]  /*c680*/  FMUL R224, R224, UR25 ;  /* 0x00000019e0e07c20 */ /* 0x000fe20008400000 */
[----:B------:R-:W-:Y:S01]  /*c690*/  ISETP.LT.OR P6, PT, R34, 0xa, !P1 ;  /* 0x0000000a2200780c */ /* 0x000fe20004fc1670 */
[----:B------:R-:W-:Y:S01]  /*c6a0*/  FMUL R223, R223, UR25 ;  /* 0x00000019dfdf7c20 */ /* 0x000fe20008400000 */
[----:B------:R-:W-:Y:S01]  /*c6b0*/  F2FP.SATFINITE.E4M3.F32.PACK_AB_MERGE_C R225, RZ, R225, RZ ;  /* 0x000000e1ffe1723e */ /* 0x000fe200048070ff */
[----:B------:R-:W-:Y:S01]  /*c6c0*/  FMUL R221, R221, UR25 ;  /* 0x00000019dddd7c20 */ /* 0x000fe20008400000 */
[----:B------:R-:W-:Y:S01]  /*c6d0*/  FMUL R222, R222, UR25 ;  /* 0x00000019dede7c20 */ /* 0x000fe20008400000 */
[----:B------:R0:W-:Y:S01]  /*c6e0*/  @!P4 STG.E.U8 desc[UR22][R24.64], R29 ;  /* 0x0000001d1800c986 */ /* 0x0001e2000c101116 */
[----:B------:R-:W-:-:S02]  /*c6f0*/  ISETP.LT.OR P4, PT, R34, 0x2, !P0 ;  /* 0x000000022200780c */ /* 0x000fc40004781670 */
[----:B------:R-:W-:Y:S01]  /*c700*/  F2FP.SATFINITE.E4M3.F32.PACK_AB_MERGE_C R31, RZ, R224, RZ ;  /* 0x000000e0ff1f723e */ /* 0x000fe200048070ff */
[----:B------:R3:W-:Y:S01]  /*c710*/  @!P5 STG.E.U8 desc[UR22][R24.64+0x1], R225 ;  /* 0x000001e11800d986 */ /* 0x0007e2000c101116 */
[----:B------:R-:W-:Y:S02]  /*c720*/  ISETP.LT.OR P5, PT, R34, 0x9, !P1 ;  /* 0x000000092200780c */ /* 0x000fe40004fa1670 */
[----:B------:R-:W-:Y:S01]  /*c730*/  F2FP.SATFINITE.E4M3.F32.PACK_AB_MERGE_C R223, RZ, R223, RZ ;  /* 0x000000dfffdf723e */ /* 0x000fe200048070ff */
[----:B------:R-:W-:Y:S01]  /*c740*/  FMUL R220, R220, UR25 ;  /* 0x00000019dcdc7c20 */ /* 0x000fe20008400000 */
[----:B------:R-:W-:Y:S01]  /*c750*/  F2FP.SATFINITE.E4M3.F32.PACK_AB_MERGE_C R221, RZ, R221, RZ ;  /* 0x000000ddffdd723e */ /* 0x000fe200048070ff */
[----:B------:R-:W-:Y:S01]  /*c760*/  @!P3 STG.E.U8 desc[UR22][R26.64], R31 ;  /* 0x0000001f1a00b986 */ /* 0x000fe2000c101116 */
[----:B------:R-:W-:-:S03]  /*c770*/  ISETP.LT.OR P3, PT, R34, 0x9, !P0 ;  /* 0x000000092200780c */ /* 0x000fc60004761670 */
[----:B------:R-:W-:Y:S01]  /*c780*/  @!P4 STG.E.U8 desc[UR22][R26.64+0x1], R223 ;  /* 0x000001df1a00c986 */ /* 0x000fe2000c101116 */
[----:B------:R-:W-:-:S03]  /*c790*/  ISETP.LT.OR P4, PT, R34, 0xa, !P0 ;  /* 0x0000000a2200780c */ /* 0x000fc60004781670 */
[----:B------:R-:W-:Y:S01]  /*c7a0*/  @!P6 STG.E.U8 desc[UR22][R24.64+0x9], R221 ;  /* 0x000009dd1800e986 */ /* 0x000fe2000c101116 */
[C---:B------:R-:W-:Y:S01]  /*c7b0*/  ISETP.LT.OR P6, PT, R34.reuse, 0x12, !P1 ;  /* 0x000000122200780c */ /* 0x040fe20004fc1670 */
[----:B------:R-:W-:Y:S01]  /*c7c0*/  FMUL R219, R219, UR25 ;  /* 0x00000019dbdb7c20 */ /* 0x000fe20008400000 */
[----:B0-----:R-:W-:Y:S01]  /*c7d0*/  F2FP.SATFINITE.E4M3.F32.PACK_AB_MERGE_C R29, RZ, R222, RZ ;  /* 0x000000deff1d723e */ /* 0x001fe200048070ff */
[----:B------:R-:W-:Y:S01]  /*c7e0*/  FMUL R217, R217, UR25 ;  /* 0x00000019d9d97c20 */ /* 0x000fe20008400000 */
[----:B------:R-:W4:Y:S01]  /*c7f0*/  LDL.LU R226, [R1+0xc] ;  /* 0x00000c0001e27983 */ /* 0x000f220000300800 */
[----:B------:R-:W-:Y:S02]  /*c800*/  F2FP.SATFINITE.E4M3.F32.PACK_AB_MERGE_C R33, RZ, R220, RZ ;  /* 0x000000dcff21723e */ /* 0x000fe400048070ff */
[----:B------:R-:W-:Y:S01]  /*c810*/  F2FP.SATFINITE.E4M3.F32.PACK_AB_MERGE_C R219, RZ, R219, RZ ;  /* 0x000000dbffdb723e */ /* 0x000fe200048070ff */
[----:B------:R0:W-:Y:S01]  /*c820*/  @!P5 STG.E.U8 desc[UR22][R24.64+0x8], R29 ;  /* 0x0000081d1800d986 */ /* 0x0001e2000c101116 */
[----:B------:R-:W-:-:S02]  /*c830*/  ISETP.LT.OR P5, PT, R34, 0x11, !P1 ;  /* 0x000000112200780c */ /* 0x000fc40004fa1670 */
[----:B------:R-:W-:Y:S01]  /*c840*/  F2FP.SATFINITE.E4M3.F32.PACK_AB_MERGE_C R217, RZ, R217, RZ ;  /* 0x000000d9ffd9723e */ /* 0x000fe200048070ff */
[----:B---3--:R-:W3:Y:S01]  /*c850*/  LDL.LU R225, [R1+0x8] ;  /* 0x0000080001e17983 */ /* 0x008ee20000300800 */
[----:B------:R-:W-:-:S03]  /*c860*/  FMUL R218, R218, UR25 ;  /* 0x00000019dada7c20 */ /* 0x000fc60008400000 */
[----:B------:R-:W4:Y:S04]  /*c870*/  LDL.LU R224, [R1+0x4] ;  /* 0x0000040001e07983 */ /* 0x000f280000300800 */
[----:B------:R-:W3:Y:S01]  /*c880*/  LDL.LU R222, [R1] ;  /* 0x0000000001de7983 */ /* 0x000ee20000300800 */
[----:B0-----:R-:W-:Y:S01]  /*c890*/  F2FP.SATFINITE.E4M3.F32.PACK_AB_MERGE_C R29, RZ, R218, RZ ;  /* 0x000000daff1d723e */ /* 0x001fe200048070ff */
[----:B------:R-:W-:Y:S01]  /*c8a0*/  FMUL R216, R216, UR25 ;  /* 0x00000019d8d87c20 */ /* 0x000fe20008400000 */
[----:B------:R-:W-:Y:S01]  /*c8b0*/  FMUL R215, R215, UR25 ;  /* 0x00000019d7d77c20 */ /* 0x000fe20008400000 */
[----:B------:R0:W-:Y:S01]  /*c8c0*/  @!P3 STG.E.U8 desc[UR22][R26.64+0x8], R33 ;  /* 0x000008211a00b986 */ /* 0x0001e2000c101116 */
[C---:B------:R-:W-:Y:S01]  /*c8d0*/  ISETP.LT.OR P3, PT, R34.reuse, 0x11, !P0 ;  /* 0x000000112200780c */ /* 0x040fe20004761670 */
[----:B------:R-:W-:Y:S01]  /*c8e0*/  FMUL R213, R213, UR25 ;  /* 0x00000019d5d57c20 */ /* 0x000fe20008400000 */
[----:B------:R-:W-:Y:S01]  /*c8f0*/  F2FP.SATFINITE.E4M3.F32.PACK_AB_MERGE_C R31, RZ, R216, RZ ;  /* 0x000000d8ff1f723e */ /* 0x000fe200048070ff */
[----:B------:R-:W-:Y:S01]  /*c900*/  @!P4 STG.E.U8 desc[UR22][R26.64+0x9], R219 ;  /* 0x000009db1a00c986 */ /* 0x000fe2000c101116 */
[----:B------:R-:W-:Y:S01]  /*c910*/  ISETP.LT.OR P4, PT, R34, 0x12, !P0 ;  /* 0x000000122200780c */ /* 0x000fe20004781670 */
[----:B------:R-:W-:Y:S01]  /*c920*/  FMUL R214, R214, UR25 ;  /* 0x00000019d6d67c20 */ /* 0x000fe20008400000 */
[----:B------:R-:W-:Y:S01]  /*c930*/  F2FP.SATFINITE.E4M3.F32.PACK_AB_MERGE_C R215, RZ, R215, RZ ;  /* 0x000000d7ffd7723e */ /* 0x000fe200048070ff */
[----:B------:R-:W-:Y:S01]  /*c940*/  @!P6 STG.E.U8 desc[UR22][R24.64+0x11], R217 ;  /* 0x000011d91800e986 */ /* 0x000fe2000c101116 */
[----:B------:R-:W-:Y:S01]  /*c950*/  ISETP.LT.OR P6, PT, R34, 0x1a, !P1 ;  /* 0x0000001a2200780c */ /* 0x000fe20004fc1670 */
[----:B------:R-:W-:Y:S01]  /*c960*/  FMUL R212, R212, UR25 ;  /* 0x00000019d4d47c20 */ /* 0x000fe20008400000 */
[----:B------:R-:W-:Y:S01]  /*c970*/  F2FP.SATFINITE.E4M3.F32.PACK_AB_MERGE_C R213, RZ, R213, RZ ;  /* 0x000000d5ffd5723e */ /* 0x000fe200048070ff */
[----:B------:R1:W-:Y:S01]  /*c980*/  @!P5 STG.E.U8 desc[UR22][R24.64+0x10], R29 ;  /* 0x0000101d1800d986 */ /* 0x0003e2000c101116 */
[C---:B------:R-:W-:Y:S01]  /*c990*/  ISETP.LT.OR P5, PT, R34.reuse, 0x19, !P1 ;  /* 0x000000192200780c */ /* 0x040fe20004fa1670 */
[----:B------:R-:W-:Y:S01]  /*c9a0*/  FMUL R211, R211, UR25 ;  /* 0x00000019d3d37c20 */ /* 0x000fe20008400000 */
[----:B------:R-:W-:Y:S01]  /*c9b0*/  FMUL R209, R209, UR25 ;  /* 0x00000019d1d17c20 */ /* 0x000fe20008400000 */
[----:B------:R1:W-:Y:S01]  /*c9c0*/  @!P3 STG.E.U8 desc[UR22][R26.64+0x10], R31 ;  /* 0x0000101f1a00b986 */ /* 0x0003e2000c101116 */
[----:B------:R-:W-:Y:S01]  /*c9d0*/  ISETP.LT.OR P3, PT, R34, 0x19, !P0 ;  /* 0x000000192200780c */ /* 0x000fe20004761670 */
[----:B------:R-:W-:Y:S01]  /*c9e0*/  FMUL R210, R210, UR25 ;  /* 0x00000019d2d27c20 */ /* 0x000fe20008400000 */
[----:B0-----:R-:W-:Y:S01]  /*c9f0*/  F2FP.SATFINITE.E4M3.F32.PACK_AB_MERGE_C R33, RZ, R212, RZ ;  /* 0x000000d4ff21723e */ /* 0x001fe200048070ff */
[----:B------:R-:W-:Y:S01]  /*ca00*/  @!P4 STG.E.U8 desc[UR22][R26.64+0x11], R215 ;  /* 0x000011d71a00c986 */ /* 0x000fe2000c101116 */
[----:B------:R-:W-:Y:S01]  /*ca10*/  ISETP.LT.OR P4, PT, R34, 0x1a, !P0 ;  /* 0x0000001a2200780c */ /* 0x000fe20004781670 */
[----:B------:R-:W-:Y:S01]  /*ca20*/  FMUL R208, R208, UR25 ;  /* 0x00000019d0d07c20 */ /* 0x000fe20008400000 */
[----:B------:R-:W-:Y:S01]  /*ca30*/  F2FP.SATFINITE.E4M3.F32.PACK_AB_MERGE_C R211, RZ, R211, RZ ;  /* 0x000000d3ffd3723e */ /* 0x000fe200048070ff */
[----:B------:R-:W-:Y:S01]  /*ca40*/  @!P6 STG.E.U8 desc[UR22][R24.64+0x19], R213 ;  /* 0x000019d51800e986 */ /* 0x000fe2000c101116 */
[----:B------:R-:W-:Y:S01]  /*ca50*/  ISETP.LT.OR P6, PT, R34, 0x22, !P1 ;  /* 0x000000222200780c */ /* 0x000fe20004fc1670 */
[----:B------:R-:W-:Y:S01]  /*ca60*/  FMUL R207, R207, UR25 ;  /* 0x00000019cfcf7c20 */ /* 0x000fe20008400000 */
[----:B-1----:R-:W-:Y:S01]  /*ca70*/  F2FP.SATFINITE.E4M3.F32.PACK_AB_MERGE_C R29, RZ, R214, RZ ;  /* 0x000000d6ff1d723e */ /* 0x002fe200048070ff */
[----:B------:R-:W-:Y:S01]  /*ca80*/  FMUL R205, R205, UR25 ;  /* 0x00000019cdcd7c20 */ /* 0x000fe20008400000 */
[----:B------:R-:W-:Y:S01]  /*ca90*/  F2FP.SATFINITE.E4M3.F32.PACK_AB_MERGE_C R209, RZ, R209, RZ ;  /* 0x000000d1ffd1723e */ /* 0x000fe200048070ff */
[----:B------:R-:W-:Y:S01]  /*caa0*/  FMUL R206, R206, UR25 ;  /* 0x00000019cece7c20 */ /* 0x000fe20008400000 */
[----:B------:R-:W-:Y:S01]  /*cab0*/  F2FP.SATFINITE.E4M3.F32.PACK_AB_MERGE_C R31, RZ, R208, RZ ;  /* 0x000000d0ff1f723e */ /* 0x000fe200048070ff */
[----:B------:R0:W-:Y:S01]  /*cac0*/  @!P5 STG.E.U8 desc[UR22][R24.64+0x18], R29 ;  /* 0x0000181d1800d986 */ /* 0x0001e2000c101116 */
[----:B------:R-:W-:Y:S01]  /*cad0*/  ISETP.LT.OR P5, PT, R34, 0x21, !P1 ;  /* 0x000000212200780c */ /* 0x000fe20004fa1670 */
[----:B------:R-:W-:Y:S01]  /*cae0*/  FMUL R204, R204, UR25 ;  /* 0x00000019cccc7c20 */ /* 0x000fe20008400000 */
[----:B------:R-:W-:Y:S01]  /*caf0*/  F2FP.SATFINITE.E4M3.F32.PACK_AB_MERGE_C R207, RZ, R207, RZ ;  /* 0x000000cfffcf723e */ /* 0x000fe200048070ff */
[----:B------:R1:W-:Y:S01]  /*cb00*/  @!P3 STG.E.U8 desc[UR22][R26.64+0x18], R33 ;  /* 0x000018211a00b986 */ /* 0x0003e2000c101116 */
[C---:B------:R-:W-:Y:S01]  /*cb10*/  ISETP.LT.OR P3, PT, R34.reuse, 0x21, !P0 ;  /* 0x000000212200780c */ /* 0x040fe20004761670 */
[----:B------:R-:W-:Y:S01]  /*cb20*/  FMUL R203, R203, UR25 ;  /* 0x00000019cbcb7c20 */ /* 0x000fe20008400000 */
[----:B------:R-:W-:Y:S01]  /*cb30*/  F2FP.SATFINITE.E4M3.F32.PACK_AB_MERGE_C R205, RZ, R205, RZ ;  /* 0x000000cdffcd723e */ /* 0x000fe200048070ff */
[----:B------:R-:W-:Y:S01]  /*cb40*/  @!P4 STG.E.U8 desc[UR22][R26.64+0x19], R211 ;  /* 0x000019d31a00c986 */ /* 0x000fe2000c101116 */
[C---:B------:R-:W-:Y:S01]  /*cb50*/  ISETP.LT.OR P4, PT, R34.reuse, 0x22, !P0 ;  /* 0x000000222200780c */ /* 0x040fe20004781670 */
[----:B------:R-:W-:Y:S01]  /*cb60*/  FMUL R201, R201, UR25 ;  /* 0x00000019c9c97c20 */ /* 0x000fe20008400000 */
[----:B------:R-:W-:Y:S01]  /*cb70*/  F2FP.SATFINITE.E4M3.F32.PACK_AB_MERGE_C R203, RZ, R203, RZ ;  /* 0x000000cbffcb723e */ /* 0x000fe200048070ff */
[----:B------:R-:W-:Y:S01]  /*cb80*/  @!P6 STG.E.U8 desc[UR22][R24.64+0x21], R209 ;  /* 0x000021d11800e986 */ /* 0x000fe2000c101116 */
[----:B------:R-:W-:Y:S01]  /*cb90*/  ISETP.LT.OR P6, PT, R34, 0x2a, !P1 ;  /* 0x0000002a2200780c */ /* 0x000fe20004fc1670 */
[----:B------:R-:W-:Y:S01]  /*cba0*/  FMUL R202, R202, UR25 ;  /* 0x00000019caca7c20 */ /* 0x000fe20008400000 */
[----:B0-----:R-:W-:Y:S01]  /*cbb0*/  F2FP.SATFINITE.E4M3.F32.PACK_AB_MERGE_C R29, RZ, R210, RZ ;  /* 0x000000d2ff1d723e */ /* 0x001fe200048070ff */
[----:B------:R-:W-:Y:S01]  /*cbc0*/  FMUL R200, R200, UR25 ;  /* 0x00000019c8c87c20 */ /* 0x000fe20008400000 */
[----:B-1----:R-:W-:Y:S01]  /*cbd0*/  F2FP.SATFINITE.E4M3.F32.PACK_AB_MERGE_C R33, RZ, R204, RZ ;  /* 0x000000ccff21723e */ /* 0x002fe200048070ff */
[----:B------:R-:W-:Y:S01]  /*cbe0*/  FMUL R199, R199, UR25 ;  /* 0x00000019c7c77c20 */ /* 0x000fe20008400000 */
[----:B------:R-:W-:Y:S01]  /*cbf0*/  F2FP.SATFINITE.E4M3.F32.PACK_AB_MERGE_C R201, RZ, R201, RZ ;  /* 0x000000c9ffc9723e */ /* 0x000fe200048070ff */
[----:B------:R0:W-:Y:S01]  /*cc00*/  @!P5 STG.E.U8 desc[UR22][R24.64+0x20], R29 ;  /* 0x0000201d1800d986 */ /* 0x0001e2000c101116 */
[C---:B------:R-:W-:Y:S01]  /*cc10*/  ISETP.LT.OR P5, PT, R34.reuse, 0x29, !P1 ;  /* 0x000000292200780c */ /* 0x040fe20004fa1670 */
[----:B------:R-:W-:Y:S01]  /*cc20*/  FMUL R197, R197, UR25 ;  /* 0x00000019c5c57c20 */ /* 0x000fe20008400000 */
[----:B------:R-:W-:Y:S01]  /*cc30*/  F2FP.SATFINITE.E4M3.F32.PACK_AB_MERGE_C R199, RZ, R199, RZ ;  /* 0x000000c7ffc7723e */ /* 0x000fe200048070ff */
[----:B------:R1:W-:Y:S01]  /*cc40*/  @!P3 STG.E.U8 desc[UR22][R26.64+0x20], R31 ;  /* 0x0000201f1a00b986 */ /* 0x0003e2000c101116 */
[----:B------:R-:W-:Y:S01]  /*cc50*/  ISETP.LT.OR P3, PT, R34, 0x29, !P0 ;  /* 0x000000292200780c */ /* 0x000fe20004761670 */
[----:B------:R-:W-:Y:S01]  /*cc60*/  FMUL R198, R198, UR25 ;  /* 0x00000019c6c67c20 */ /* 0x000fe20008400000 */
[----:B------:R-:W-:Y:S01]  /*cc70*/  F2FP.SATFINITE.E4M3.F32.PACK_AB_MERGE_C R197, RZ, R197, RZ ;  /* 0x000000c5ffc5723e */ /* 0x000fe200048070ff */
[----:B------:R-:W-:Y:S01]  /*cc80*/  @!P4 STG.E.U8 desc[UR22][R26.64+0x21], R207 ;  /* 0x000021cf1a00c986 */ /* 0x000fe2000c101116 */
[----:B------:R-:W-:Y:S01]  /*cc90*/  ISETP.LT.OR P4, PT, R34, 0x2a, !P0 ;  /* 0x0000002a2200780c */ /* 0x000fe20004781670 */
[----:B------:R-:W-:Y:S01]  /*cca0*/  FMUL R196, R196, UR25 ;  /* 0x00000019c4c47c20 */ /* 0x000fe20008400000 */
[----:B------:R-:W-:Y:S01]  /*ccb0*/  FMUL R195, R195, UR25 ;  /* 0x00000019c3c37c20 */ /* 0x000fe20008400000 */
        /* <DEDUP_REMOVED lines=27> */
[----:B------:R-:W-:Y:S01]  /*ce70*/  FMUL R186, R186, UR25 ;  /* 0x00000019baba7c20 */ /* 0x000fe20008400000 */
        /* <DEDUP_REMOVED lines=154> */
[----:B-----5:R-:W-:Y:S01]  /*d820*/  FMUL R5, R5, UR25 ;  /* 0x0000001905057c20 */ /* 0x020fe20008400000 */
[----:B0-----:R-:W-:Y:S01]  /*d830*/  F2FP.SATFINITE.E4M3.F32.PACK_AB_MERGE_C R29, RZ, R170, RZ ;  /* 0x000000aaff1d723e */ /* 0x001fe200048070ff */
[----:B------:R-:W-:Y:S01]  /*d840*/  FMUL R0, R0, UR25 ;  /* 0x0000001900007c20 */ /* 0x000fe20008400000 */
[----:B-1----:R-:W-:Y:S01]  /*d850*/  F2FP.SATFINITE.E4M3.F32.PACK_AB_MERGE_C R33, RZ, R164, RZ ;  /* 0x000000a4ff21723e */ /* 0x002fe200048070ff */
[----:B------:R-:W-:Y:S01]  /*d860*/  FMUL R6, R6, UR25 ;  /* 0x0000001906067c20 */ /* 0x000fe20008400000 */
[----:B------:R-:W-:Y:S01]  /*d870*/  F2FP.SATFINITE.E4M3.F32.PACK_AB_MERGE_C R7, RZ, R7, RZ ;  /* 0x00000007ff07723e */ /* 0x000fe200048070ff */
[----:B------:R0:W-:Y:S01]  /*d880*/  @!P5 STG.E.U8 desc[UR22][R24.64+0x70], R29 ;  /* 0x0000701d1800d986 */ /* 0x0001e2000c101116 */
[----:B------:R-:W-:Y:S01]  /*d890*/  ISETP.LT.OR P5, PT, R34, 0x79, !P1 ;  /* 0x000000792200780c */ /* 0x000fe20004fa1670 */
[----:B------:R-:W-:Y:S01]  /*d8a0*/  FMUL R2, R2, UR25 ;  /* 0x0000001902027c20 */ /* 0x000fe20008400000 */
[----:B------:R-:W-:Y:S01]  /*d8b0*/  F2FP.SATFINITE.E4M3.F32.PACK_AB_MERGE_C R5, RZ, R5, RZ ;  /* 0x00000005ff05723e */ /* 0x000fe200048070ff */
[----:B------:R1:W-:Y:S01]  /*d8c0*/  @!P3 STG.E.U8 desc[UR22][R26.64+0x70], R31 ;  /* 0x0000701f1a00b986 */ /* 0x0003e2000c101116 */
[----:B------:R-:W-:Y:S01]  /*d8d0*/  ISETP.LT.OR P3, PT, R34, 0x79, !P0 ;  /* 0x000000792200780c */ /* 0x000fe20004761670 */
[----:B------:R-:W-:Y:S01]  /*d8e0*/  FMUL R3, R3, UR25 ;  /* 0x0000001903037c20 */ /* 0x000fe20008400000 */
[----:B------:R-:W-:Y:S01]  /*d8f0*/  FMUL R4, R4, UR25 ;  /* 0x0000001904047c20 */ /* 0x000fe20008400000 */
[----:B------:R-:W-:Y:S01]  /*d900*/  @!P4 STG.E.U8 desc[UR22][R26.64+0x71], R167 ;  /* 0x000071a71a00c986 */ /* 0x000fe2000c101116 */
[----:B------:R-:W-:-:S03]  /*d910*/  ISETP.LT.OR P4, PT, R34, 0x7a, !P0 ;  /* 0x0000007a2200780c */ /* 0x000fc60004781670 */
[----:B------:R-:W-:Y:S01]  /*d920*/  @!P6 STG.E.U8 desc[UR22][R24.64+0x79], R165 ;  /* 0x000079a51800e986 */ /* 0x000fe2000c101116 */
[----:B------:R-:W-:Y:S02]  /*d930*/  ISETP.LT.OR P6, PT, R34, 0x82, !P1 ;  /* 0x000000822200780c */ /* 0x000fe40004fc1670 */
[----:B0-----:R-:W-:Y:S01]  /*d940*/  F2FP.SATFINITE.E4M3.F32.PACK_AB_MERGE_C R29, RZ, R166, RZ ;  /* 0x000000a6ff1d723e */ /* 0x001fe200048070ff */
[----:B------:R-:W4:Y:S01]  /*d950*/  LDL.LU R220, [R1+0x14] ;  /* 0x0000140001dc7983 */ /* 0x000f220000300800 */
[----:B-1----:R-:W-:-:S03]  /*d960*/  F2FP.SATFINITE.E4M3.F32.PACK_AB_MERGE_C R31, RZ, R160, RZ ;  /* 0x000000a0ff1f723e */ /* 0x002fc600048070ff */
[----:B------:R0:W-:Y:S01]  /*d970*/  @!P5 STG.E.U8 desc[UR22][R24.64+0x78], R29 ;  /* 0x0000781d1800d986 */ /* 0x0001e2000c101116 */
[----:B------:R-:W-:-:S03]  /*d980*/  ISETP.LT.OR P5, PT, R34, 0x81, !P1 ;  /* 0x000000812200780c */ /* 0x000fc60004fa1670 */
[----:B------:R1:W-:Y:S01]  /*d990*/  @!P3 STG.E.U8 desc[UR22][R26.64+0x78], R33 ;  /* 0x000078211a00b986 */ /* 0x0003e2000c101116 */
[----:B------:R-:W-:-:S03]  /*d9a0*/  ISETP.LT.OR P3, PT, R34, 0x81, !P0 ;  /* 0x000000812200780c */ /* 0x000fc60004761670 */
        /* <DEDUP_REMOVED lines=26> */
[----:B0-----:R-:W-:Y:S02]  /*db50*/  F2FP.SATFINITE.E4M3.F32.PACK_AB_MERGE_C R29, RZ, R154, RZ ;  /* 0x0000009aff1d723e */ /* 0x001fe400048070ff */
[----:B-1----:R-:W-:-:S03]  /*db60*/  F2FP.SATFINITE.E4M3.F32.PACK_AB_MERGE_C R33, RZ, R20, RZ ;  /* 0x00000014ff21723e */ /* 0x002fc600048070ff */
[----:B------:R0:W-:Y:S01]  /*db70*/  @!P5 STG.E.U8 desc[UR22][R24.64+0x90], R29 ;  /* 0x0000901d1800d986 */ /* 0x0001e2000c101116 */
[----:B------:R-:W-:-:S03]  /*db80*/  ISETP.LT.OR P5, PT, R34, 0x99, !P1 ;  /* 0x000000992200780c */ /* 0x000fc60004fa1670 */
[----:B------:R-:W-:Y:S01]  /*db90*/  @!P3 STG.E.U8 desc[UR22][R26.64+0x90], R31 ;  /* 0x0000901f1a00b986 */ /* 0x000fe2000c101116 */
[----:B------:R-:W-:-:S03]  /*dba0*/  ISETP.LT.OR P3, PT, R34, 0x99, !P0 ;  /* 0x000000992200780c */ /* 0x000fc60004761670 */
[----:B------:R1:W-:Y:S01]  /*dbb0*/  @!P4 STG.E.U8 desc[UR22][R26.64+0x91], R23 ;  /* 0x000091171a00c986 */ /* 0x0003e2000c101116 */
[----:B------:R-:W-:-:S03]  /*dbc0*/  ISETP.LT.OR P4, PT, R34, 0x9a, !P0 ;  /* 0x0000009a2200780c */ /* 0x000fc60004781670 */
[----:B------:R2:W-:Y:S01]  /*dbd0*/  @!P6 STG.E.U8 desc[UR22][R24.64+0x99], R21 ;  /* 0x000099151800e986 */ /* 0x0005e2000c101116 */
[----:B------:R-:W-:Y:S02]  /*dbe0*/  ISETP.LT.OR P6, PT, R34, 0xa2, !P1 ;  /* 0x000000a22200780c */ /* 0x000fe40004fc1670 */
[----:B0-----:R-:W-:-:S05]  /*dbf0*/  F2FP.SATFINITE.E4M3.F32.PACK_AB_MERGE_C R29, RZ, R22, RZ ;  /* 0x00000016ff1d723e */ /* 0x001fca00048070ff */
[----:B------:R-:W-:Y:S01]  /*dc00*/  @!P5 STG.E.U8 desc[UR22][R24.64+0x98], R29 ;  /* 0x0000981d1800d986 */ /* 0x000fe2000c101116 */
[C---:B------:R-:W-:Y:S02]  /*dc10*/  ISETP.LT.OR P5, PT, R34.reuse, 0xa1, !P1 ;  /* 0x000000a12200780c */ /* 0x040fe40004fa1670 */
[----:B-1----:R-:W-:Y:S01]  /*dc20*/  F2FP.SATFINITE.E4M3.F32.PACK_AB_MERGE_C R23, RZ, R18, RZ ;  /* 0x00000012ff17723e */ /* 0x002fe200048070ff */
[----:B------:R-:W-:Y:S01]  /*dc30*/  @!P3 STG.E.U8 desc[UR22][R26.64+0x98], R33 ;  /* 0x000098211a00b986 */ /* 0x000fe2000c101116 */
[C---:B------:R-:W-:Y:S02]  /*dc40*/  ISETP.LT.OR P3, PT, R34.reuse, 0xa1, !P0 ;  /* 0x000000a12200780c */ /* 0x040fe40004761670 */
[----:B--2---:R-:W-:Y:S01]  /*dc50*/  F2FP.SATFINITE.E4M3.F32.PACK_AB_MERGE_C R21, RZ, R16, RZ ;  /* 0x00000010ff15723e */ /* 0x004fe200048070ff */
[----:B------:R0:W-:Y:S01]  /*dc60*/  @!P4 STG.E.U8 desc[UR22][R26.64+0x99], R19 ;  /* 0x000099131a00c986 */ /* 0x0001e2000c101116 */
[----:B------:R-:W-:-:S03]  /*dc70*/  ISETP.LT.OR P4, PT, R34, 0xa2, !P0 ;  /* 0x000000a22200780c */ /* 0x000fc60004781670 */
[----:B------:R1:W-:Y:S01]  /*dc80*/  @!P6 STG.E.U8 desc[UR22][R24.64+0xa1], R17 ;  /* 0x0000a1111800e986 */ /* 0x0003e2000c101116 */
[----:B------:R-:W-:-:S03]  /*dc90*/  ISETP.LT.OR P6, PT, R34, 0xaa, !P1 ;  /* 0x000000aa2200780c */ /* 0x000fc60004fc1670 */
[----:B------:R-:W-:Y:S01]  /*dca0*/  @!P5 STG.E.U8 desc[UR22][R24.64+0xa0], R23 ;  /* 0x0000a0171800d986 */ /* 0x000fe2000c101116 */
[----:B------:R-:W-:-:S03]  /*dcb0*/  ISETP.LT.OR P5, PT, R34, 0xa9, !P1 ;  /* 0x000000a92200780c */ /* 0x000fc60004fa1670 */
[----:B------:R-:W-:Y:S01]  /*dcc0*/  @!P3 STG.E.U8 desc[UR22][R26.64+0xa0], R21 ;  /* 0x0000a0151a00b986 */ /* 0x000fe2000c101116 */
[C---:B------:R-:W-:Y:S02]  /*dcd0*/  ISETP.LT.OR P3, PT, R34.reuse, 0xa9, !P0 ;  /* 0x000000a92200780c */ /* 0x040fe40004761670 */
[----:B0-----:R-:W-:Y:S01]  /*dce0*/  F2FP.SATFINITE.E4M3.F32.PACK_AB_MERGE_C R19, RZ, R14, RZ ;  /* 0x0000000eff13723e */ /* 0x001fe200048070ff */
[----:B------:R0:W-:Y:S01]  /*dcf0*/  @!P4 STG.E.U8 desc[UR22][R26.64+0xa1], R15 ;  /* 0x0000a10f1a00c986 */ /* 0x0001e2000c101116 */
[C---:B------:R-:W-:Y:S02]  /*dd00*/  ISETP.LT.OR P4, PT, R34.reuse, 0xaa, !P0 ;  /* 0x000000aa2200780c */ /* 0x040fe40004781670 */
[----:B-1----:R-:W-:Y:S01]  /*dd10*/  F2FP.SATFINITE.E4M3.F32.PACK_AB_MERGE_C R17, RZ, R12, RZ ;  /* 0x0000000cff11723e */ /* 0x002fe200048070ff */
        /* <DEDUP_REMOVED lines=15> */
[----:B0-----:R-:W-:Y:S02]  /*de10*/  F2FP.SATFINITE.E4M3.F32.PACK_AB_MERGE_C R11, RZ, R6, RZ ;  /* 0x00000006ff0b723e */ /* 0x001fe400048070ff */
[C---:B------:R-:W-:Y:S01]  /*de20*/  ISETP.LT.OR P3, PT, R34.reuse, 0xb9, !P0 ;  /* 0x000000b92200780c */ /* 0x040fe20004761670 */
[----:B------:R0:W-:Y:S01]  /*de30*/  @!P4 STG.E.U8 desc[UR22][R26.64+0xb1], R7 ;  /* 0x0000b1071a00c986 */ /* 0x0001e2000c101116 */
[----:B-1----:R-:W-:Y:S02]  /*de40*/  F2FP.SATFINITE.E4M3.F32.PACK_AB_MERGE_C R9, RZ, R4, RZ ;  /* 0x00000004ff09723e */ /* 0x002fe400048070ff */
[C---:B------:R-:W-:Y:S01]  /*de50*/  ISETP.LT.OR P4, PT, R34.reuse, 0xba, !P0 ;  /* 0x000000ba2200780c */ /* 0x040fe20004781670 */
[----:B------:R1:W-:Y:S04]  /*de60*/  @!P6 STG.E.U8 desc[UR22][R24.64+0xb9], R5 ;  /* 0x0000b9051800e986 */ /* 0x0003e8000c101116 */
[----:B------:R2:W-:Y:S01]  /*de70*/  @!P5 STG.E.U8 desc[UR22][R24.64+0xb8], R11 ;  /* 0x0000b80b1800d986 */ /* 0x0005e2000c101116 */
[----:B------:R-:W-:Y:S01]  /*de80*/  FMUL R4, R227, UR25 ;  /* 0x00000019e3047c20 */ /* 0x000fe20008400000 */
[----:B------:R-:W-:-:S02]  /*de90*/  ISETP.LT.OR P5, PT, R34, 0xc1, !P1 ;  /* 0x000000c12200780c */ /* 0x000fc40004fa1670 */
[----:B0-----:R-:W-:Y:S02]  /*dea0*/  F2FP.SATFINITE.E4M3.F32.PACK_AB_MERGE_C R7, RZ, R3, RZ ;  /* 0x00000003ff07723e */ /* 0x001fe400048070ff */
[----:B-1----:R-:W-:Y:S01]  /*deb0*/  F2FP.SATFINITE.E4M3.F32.PACK_AB_MERGE_C R5, RZ, R0, RZ ;  /* 0x00000000ff05723e */ /* 0x002fe200048070ff */
[----:B---3--:R-:W-:Y:S01]  /*dec0*/  FMUL R0, R222, UR25 ;  /* 0x00000019de007c20 */ /* 0x008fe20008400000 */
[----:B------:R-:W-:Y:S01]  /*ded0*/  ISETP.LT.OR P6, PT, R34, 0xc2, !P1 ;  /* 0x000000c22200780c */ /* 0x000fe20004fc1670 */
[----:B------:R-:W3:Y:S01]  /*dee0*/  LDL.LU R222, [R1+0x20] ;  /* 0x0000200001de7983 */ /* 0x000ee20000300800 */
[----:B--2---:R-:W-:Y:S02]  /*def0*/  F2FP.SATFINITE.E4M3.F32.PACK_AB_MERGE_C R11, RZ, R2, RZ ;  /* 0x00000002ff0b723e */ /* 0x004fe400048070ff */
[----:B------:R-:W-:Y:S01]  /*df00*/  F2FP.SATFINITE.E4M3.F32.PACK_AB_MERGE_C R13, RZ, R0, RZ ;  /* 0x00000000ff0d723e */ /* 0x000fe200048070ff */
[----:B----4-:R-:W-:Y:S01]  /*df10*/  FMUL R0, R224, UR25 ;  /* 0x00000019e0007c20 */ /* 0x010fe20008400000 */
[----:B------:R-:W-:Y:S01]  /*df20*/  FMUL R2, R225, UR25 ;  /* 0x00000019e1027c20 */ /* 0x000fe20008400000 */
[----:B------:R-:W2:Y:S04]  /*df30*/  LDL.LU R224, [R1+0x24] ;  /* 0x0000240001e07983 */ /* 0x000ea80000300800 */
[----:B------:R-:W4:Y:S01]  /*df40*/  LDL.LU R225, [R1+0x28] ;  /* 0x0000280001e17983 */ /* 0x000f220000300800 */
[----:B------:R-:W-:-:S03]  /*df50*/  FMUL R3, R226, UR25 ;  /* 0x00000019e2037c20 */ /* 0x000fc60008400000 */
[----:B------:R-:W4:Y:S04]  /*df60*/  LDL.LU R226, [R1+0x2c] ;  /* 0x00002c0001e27983 */ /* 0x000f280000300800 */
[----:B------:R-:W4:Y:S04]  /*df70*/  LDL.LU R227, [R1+0x30] ;  /* 0x0000300001e37983 */ /* 0x000f280000300800 */
[----:B------:R-:W-:Y:S01]  /*df80*/  @!P3 STG.E.U8 desc[UR22][R26.64+0xb8], R9 ;  /* 0x0000b8091a00b986 */ /* 0x000fe2000c101116 */
[----:B------:R-:W-:-:S03]  /*df90*/  ISETP.LT.OR P3, PT, R34, 0xc1, !P0 ;  /* 0x000000c12200780c */ /* 0x000fc60004761670 */
[----:B------:R0:W-:Y:S01]  /*dfa0*/  @!P4 STG.E.U8 desc[UR22][R26.64+0xb9], R7 ;  /* 0x0000b9071a00c986 */ /* 0x0001e2000c101116 */
[----:B------:R-:W-:-:S03]  /*dfb0*/  ISETP.LT.OR P4, PT, R34, 0xc2, !P0 ;  /* 0x000000c22200780c */ /* 0x000fc60004781670 */
[----:B------:R-:W-:Y:S01]  /*dfc0*/  @!P5 STG.E.U8 desc[UR22][R24.64+0xc0], R11 ;  /* 0x0000c00b1800d986 */ /* 0x000fe2000c101116 */
[----:B------:R-:W-:-:S03]  /*dfd0*/  ISETP.LT.OR P5, PT, R34, 0xc9, !P1 ;  /* 0x000000c92200780c */ /* 0x000fc60004fa1670 */
[----:B------:R1:W-:Y:S01]  /*dfe0*/  @!P6 STG.E.U8 desc[UR22][R24.64+0xc1], R5 ;  /* 0x0000c1051800e986 */ /* 0x0003e2000c101116 */
[----:B0-----:R-:W-:-:S03]  /*dff0*/  F2FP.SATFINITE.E4M3.F32.PACK_AB_MERGE_C R7, RZ, R0, RZ ;  /* 0x00000000ff07723e */ /* 0x001fc600048070ff */
[----:B------:R-:W-:Y:S01]  /*e000*/  @!P3 STG.E.U8 desc[UR22][R26.64+0xc0], R13 ;  /* 0x0000c00d1a00b986 */ /* 0x000fe2000c101116 */
[C---:B------:R-:W-:Y:S02]  /*e010*/  ISETP.LT.OR P6, PT, R34.reuse, 0xca, !P1 ;  /* 0x000000ca2200780c */ /* 0x040fe40004fc1670 */
[----:B-1----:R-:W-:Y:S01]  /*e020*/  F2FP.SATFINITE.E4M3.F32.PACK_AB_MERGE_C R5, RZ, R2, RZ ;  /* 0x00000002ff05723e */ /* 0x002fe200048070ff */
[----:B------:R0:W-:Y:S01]  /*e030*/  @!P4 STG.E.U8 desc[UR22][R26.64+0xc1], R7 ;  /* 0x0000c1071a00c986 */ /* 0x0001e2000c101116 */
[C---:B------:R-:W-:Y:S02]  /*e040*/  ISETP.LT.OR P3, PT, R34.reuse, 0xc9, !P0 ;  /* 0x000000c92200780c */ /* 0x040fe40004761670 */
[C---:B------:R-:W-:Y:S01]  /*e050*/  ISETP.LT.OR P4, PT, R34.reuse, 0xca, !P0 ;  /* 0x000000ca2200780c */ /* 0x040fe20004781670 */
[----:B------:R1:W-:Y:S01]  /*e060*/  @!P5 STG.E.U8 desc[UR22][R24.64+0xc8], R5 ;  /* 0x0000c8051800d986 */ /* 0x0003e2000c101116 */
[----:B------:R-:W-:Y:S02]  /*e070*/  ISETP.LT.OR P5, PT, R34, 0xd1, !P1 ;  /* 0x000000d12200780c */ /* 0x000fe40004fa1670 */
[----:B------:R-:W-:-:S02]  /*e080*/  F2FP.SATFINITE.E4M3.F32.PACK_AB_MERGE_C R9, RZ, R3, RZ ;  /* 0x00000003ff09723e */ /* 0x000fc400048070ff */
[----:B------:R-:W-:-:S03]  /*e090*/  F2FP.SATFINITE.E4M3.F32.PACK_AB_MERGE_C R11, RZ, R4, RZ ;  /* 0x00000004ff0b723e */ /* 0x000fc600048070ff */
[----:B------:R1:W-:Y:S04]  /*e0a0*/  @!P6 STG.E.U8 desc[UR22][R24.64+0xc9], R9 ;  /* 0x0000c9091800e986 */ /* 0x0003e8000c101116 */
[----:B------:R-:W-:Y:S01]  /*e0b0*/  @!P3 STG.E.U8 desc[UR22][R26.64+0xc8], R11 ;  /* 0x0000c80b1a00b986 */ /* 0x000fe2000c101116 */
[----:B------:R-:W-:-:S03]  /*e0c0*/  FMUL R0, R220, UR25 ;  /* 0x00000019dc007c20 */ /* 0x000fc60008400000 */
[----:B------:R-:W4:Y:S02]  /*e0d0*/  LDL.LU R220, [R1+0x34] ;  /* 0x0000340001dc7983 */ /* 0x000f240000300800 */
[----:B0-----:R-:W-:Y:S01]  /*e0e0*/  F2FP.SATFINITE.E4M3.F32.PACK_AB_MERGE_C R7, RZ, R0, RZ ;  /* 0x00000000ff07723e */ /* 0x001fe200048070ff */
[----:B------:R-:W-:Y:S02]  /*e0f0*/  FMUL R2, R221, UR25 ;  /* 0x00000019dd027c20 */ /* 0x000fe40008400000 */
[----:B------:R-:W4:Y:S03]  /*e100*/  LDL.LU R221, [R1+0x38] ;  /* 0x0000380001dd7983 */ /* 0x000f260000300800 */
[----:B-1----:R-:W-:Y:S01]  /*e110*/  F2FP.SATFINITE.E4M3.F32.PACK_AB_MERGE_C R5, RZ, R2, RZ ;  /* 0x00000002ff05723e */ /* 0x002fe200048070ff */
[----:B------:R-:W-:Y:S04]  /*e120*/  @!P4 STG.E.U8 desc[UR22][R26.64+0xc9], R7 ;  /* 0x0000c9071a00c986 */ /* 0x000fe8000c101116 */
[----:B------:R0:W-:Y:S01]  /*e130*/  @!P5 STG.E.U8 desc[UR22][R24.64+0xd0], R5 ;  /* 0x0000d0051800d986 */ /* 0x0001e2000c101116 */
[----:B------:R-:W-:-:S03]  /*e140*/  FMUL R3, R223, UR25 ;  /* 0x00000019df037c20 */ /* 0x000fc60008400000 */
[----:B------:R-:W4:Y:S02]  /*e150*/  LDL.LU R223, [R1+0x3c] ;  /* 0x00003c0001df7983 */ /* 0x000f240000300800 */
[----:B------:R-:W-:Y:S01]  /*e160*/  F2FP.SATFINITE.E4M3.F32.PACK_AB_MERGE_C R9, RZ, R3, RZ ;  /* 0x00000003ff09723e */ /* 0x000fe200048070ff */
[----:B---3--:R-:W-:Y:S02]  /*e170*/  FMUL R0, R222, UR25 ;  /* 0x00000019de007c20 */ /* 0x008fe40008400000 */
[----:B------:R-:W3:Y:S03]  /*e180*/  LDL.LU R222, [R1+0x40] ;  /* 0x0000400001de7983 */ /* 0x000ee60000300800 */
[----:B------:R-:W-:Y:S01]  /*e190*/  F2FP.SATFINITE.E4M3.F32.PACK_AB_MERGE_C R13, RZ, R0, RZ ;  /* 0x00000000ff0d723e */ /* 0x000fe200048070ff */
[----:B--2---:R-:W-:Y:S02]  /*e1a0*/  FMUL R2, R224, UR25 ;  /* 0x00000019e0027c20 */ /* 0x004fe40008400000 */
[----:B------:R-:W2:Y:S01]  /*e1b0*/  LDL.LU R224, [R1+0x44] ;  /* 0x0000440001e07983 */ /* 0x000ea20000300800 */
[----:B----4-:R-:W-:-:S03]  /*e1c0*/  FMUL R0, R225, UR25 ;  /* 0x00000019e1007c20 */ /* 0x010fc60008400000 */
[----:B------:R-:W4:Y:S01]  /*e1d0*/  LDL.LU R225, [R1+0x48] ;  /* 0x0000480001e17983 */ /* 0x000f220000300800 */
[----:B------:R-:W-:Y:S01]  /*e1e0*/  FMUL R3, R226, UR25 ;  /* 0x00000019e2037c20 */ /* 0x000fe20008400000 */
[----:B0-----:R-:W-:Y:S02]  /*e1f0*/  F2FP.SATFINITE.E4M3.F32.PACK_AB_MERGE_C R5, RZ, R0, RZ ;  /* 0x00000000ff05723e */ /* 0x001fe400048070ff */
[----:B------:R-:W4:Y:S01]  /*e200*/  LDL.LU R226, [R1+0x4c] ;  /* 0x00004c0001e27983 */ /* 0x000f220000300800 */
[----:B------:R-:W-:-:S03]  /*e210*/  FMUL R0, R227, UR25 ;  /* 0x00000019e3007c20 */ /* 0x000fc60008400000 */
[----:B------:R-:W4:Y:S01]  /*e220*/  LDL.LU R227, [R1+0x50] ;  /* 0x0000500001e37983 */ /* 0x000f220000300800 */
[C---:B------:R-:W-:Y:S02]  /*e230*/  ISETP.LT.OR P6, PT, R34.reuse, 0xd2, !P1 ;  /* 0x000000d22200780c */ /* 0x040fe40004fc1670 */
[C---:B------:R-:W-:Y:S01]  /*e240*/  ISETP.LT.OR P4, PT, R34.reuse, 0xd2, !P0 ;  /* 0x000000d22200780c */ /* 0x040fe20004781670 */
[----:B------:R-:W4:Y:S01]  /*e250*/  LDL.LU R218, [R1+0x54] ;  /* 0x0000540001da7983 */ /* 0x000f220000300800 */
[C---:B------:R-:W-:Y:S02]  /*e260*/  ISETP.LT.OR P3, PT, R34.reuse, 0xd1, !P0 ;  /* 0x000000d12200780c */ /* 0x040fe40004761670 */
[----:B------:R-:W-:Y:S02]  /*e270*/  ISETP.LT.OR P5, PT, R34, 0xd9, !P1 ;  /* 0x000000d92200780c */ /* 0x000fe40004fa1670 */
[----:B------:R-:W-:Y:S02]  /*e280*/  F2FP.SATFINITE.E4M3.F32.PACK_AB_MERGE_C R7, RZ, R2, RZ ;  /* 0x00000002ff07723e */ /* 0x000fe400048070ff */
[----:B------:R-:W-:-:S03]  /*e290*/  F2FP.SATFINITE.E4M3.F32.PACK_AB_MERGE_C R11, RZ, R0, RZ ;  /* 0x00000000ff0b723e */ /* 0x000fc600048070ff */
[----:B------:R0:W-:Y:S01]  /*e2a0*/  @!P6 STG.E.U8 desc[UR22][R24.64+0xd1], R9 ;  /* 0x0000d1091800e986 */ /* 0x0001e2000c101116 */
[----:B------:R-:W-:-:S03]  /*e2b0*/  ISETP.LT.OR P6, PT, R34, 0xda, !P1 ;  /* 0x000000da2200780c */ /* 0x000fc60004fc1670 */
[----:B------:R-:W-:Y:S01]  /*e2c0*/  @!P4 STG.E.U8 desc[UR22][R26.64+0xd1], R7 ;  /* 0x0000d1071a00c986 */ /* 0x000fe2000c101116 */
[----:B------:R-:W-:-:S03]  /*e2d0*/  ISETP.LT.OR P4, PT, R34, 0xda, !P0 ;  /* 0x000000da2200780c */ /* 0x000fc60004781670 */
[----:B------:R-:W-:Y:S01]  /*e2e0*/  @!P3 STG.E.U8 desc[UR22][R26.64+0xd0], R13 ;  /* 0x0000d00d1a00b986 */ /* 0x000fe2000c101116 */
[----:B0-----:R-:W-:-:S03]  /*e2f0*/  F2FP.SATFINITE.E4M3.F32.PACK_AB_MERGE_C R9, RZ, R3, RZ ;  /* 0x00000003ff09723e */ /* 0x001fc600048070ff */
[----:B------:R0:W-:Y:S04]  /*e300*/  @!P5 STG.E.U8 desc[UR22][R24.64+0xd8], R5 ;  /* 0x0000d8051800d986 */ /* 0x0001e8000c101116 */
[----:B------:R1:W-:Y:S01]  /*e310*/  @!P6 STG.E.U8 desc[UR22][R24.64+0xd9], R9 ;  /* 0x0000d9091800e986 */ /* 0x0003e2000c101116 */
[----:B------:R-:W-:-:S03]  /*e320*/  FMUL R0, R220, UR25 ;  /* 0x00000019dc007c20 */ /* 0x000fc60008400000 */
[----:B------:R-:W4:Y:S02]  /*e330*/  LDL.LU R220, [R1+0x58] ;  /* 0x0000580001dc7983 */ /* 0x000f240000300800 */
[----:B0-----:R-:W-:Y:S01]  /*e340*/  F2FP.SATFINITE.E4M3.F32.PACK_AB_MERGE_C R5, RZ, R0, RZ ;  /* 0x00000000ff05723e */ /* 0x001fe200048070ff */
[----:B------:R-:W-:Y:S02]  /*e350*/  FMUL R2, R221, UR25 ;  /* 0x00000019dd027c20 */ /* 0x000fe40008400000 */
[----:B------:R-:W4:Y:S03]  /*e360*/  LDL.LU R221, [R1+0x5c] ;  /* 0x00005c0001dd7983 */ /* 0x000f260000300800 */
[----:B------:R-:W-:Y:S01]  /*e370*/  F2FP.SATFINITE.E4M3.F32.PACK_AB_MERGE_C R7, RZ, R2, RZ ;  /* 0x00000002ff07723e */ /* 0x000fe200048070ff */
[----:B------:R0:W-:Y:S01]  /*e380*/  @!P4 STG.E.U8 desc[UR22][R26.64+0xd9], R5 ;  /* 0x0000d9051a00c986 */ /* 0x0001e2000c101116 */
[----:B------:R-:W-:-:S03]  /*e390*/  FMUL R3, R223, UR25 ;  /* 0x00000019df037c20 */ /* 0x000fc60008400000 */
[----:B------:R-:W4:Y:S02]  /*e3a0*/  LDL.LU R223, [R1+0x60] ;  /* 0x0000600001df7983 */ /* 0x000f240000300800 */
[----:B-1----:R-:W-:Y:S01]  /*e3b0*/  F2FP.SATFINITE.E4M3.F32.PACK_AB_MERGE_C R9, RZ, R3, RZ ;  /* 0x00000003ff09723e */ /* 0x002fe200048070ff */
[----:B---3--:R-:W-:Y:S02]  /*e3c0*/  FMUL R4, R222, UR25 ;  /* 0x00000019de047c20 */ /* 0x008fe40008400000 */
[----:B------:R-:W3:Y:S01]  /*e3d0*/  LDL.LU R222, [R1+0x64] ;  /* 0x0000640001de7983 */ /* 0x000ee20000300800 */
[----:B--2---:R-:W-:-:S03]  /*e3e0*/  FMUL R0, R224, UR25 ;  /* 0x00000019e0007c20 */ /* 0x004fc60008400000 */
[----:B------:R-:W2:Y:S01]  /*e3f0*/  LDL.LU R224, [R1+0x68] ;  /* 0x0000680001e07983 */ /* 0x000ea20000300800 */
[----:B----4-:R-:W-:Y:S01]  /*e400*/  FMUL R2, R225, UR25 ;  /* 0x00000019e1027c20 */ /* 0x010fe20008400000 */
[----:B0-----:R-:W-:Y:S02]  /*e410*/  F2FP.SATFINITE.E4M3.F32.PACK_AB_MERGE_C R5, RZ, R0, RZ ;  /* 0x00000000ff05723e */ /* 0x001fe400048070ff */
[----:B------:R-:W4:Y:S01]  /*e420*/  LDL.LU R225, [R1+0x6c] ;  /* 0x00006c0001e17983 */ /* 0x000f220000300800 */
[----:B------:R-:W-:-:S03]  /*e430*/  FMUL R3, R226, UR25 ;  /* 0x00000019e2037c20 */ /* 0x000fc60008400000 */
[----:B------:R-:W4:Y:S01]  /*e440*/  LDL.LU R226, [R1+0x70] ;  /* 0x0000700001e27983 */ /* 0x000f220000300800 */
[----:B------:R-:W-:-:S03]  /*e450*/  FMUL R0, R227, UR25 ;  /* 0x00000019e3007c20 */ /* 0x000fc60008400000 */
[----:B------:R-:W4:Y:S01]  /*e460*/  LDL.LU R227, [R1+0x74] ;  /* 0x0000740001e37983 */ /* 0x000f220000300800 */
[C---:B------:R-:W-:Y:S02]  /*e470*/  ISETP.LT.OR P3, PT, R34.reuse, 0xd9, !P0 ;  /* 0x000000d92200780c */ /* 0x040fe40004761670 */
[C---:B------:R-:W-:Y:S02]  /*e480*/  ISETP.LT.OR P5, PT, R34.reuse, 0xe1, !P1 ;  /* 0x000000e12200780c */ /* 0x040fe40004fa1670 */
[C---:B------:R-:W-:Y:S02]  /*e490*/  ISETP.LT.OR P6, PT, R34.reuse, 0xe2, !P1 ;  /* 0x000000e22200780c */ /* 0x040fe40004fc1670 */
[----:B------:R-:W-:-:S07]  /*e4a0*/  ISETP.LT.OR P4, PT, R34, 0xe2, !P0 ;  /* 0x000000e22200780c */ /* 0x000fce0004781670 */
[----:B------:R-:W-:Y:S01]  /*e4b0*/  @!P3 STG.E.U8 desc[UR22][R26.64+0xd8], R11 ;  /* 0x0000d80b1a00b986 */ /* 0x000fe2000c101116 */
[----:B------:R-:W-:-:S03]  /*e4c0*/  ISETP.LT.OR P3, PT, R34, 0xe1, !P0 ;  /* 0x000000e12200780c */ /* 0x000fc60004761670 */
[----:B------:R0:W-:Y:S01]  /*e4d0*/  @!P5 STG.E.U8 desc[UR22][R24.64+0xe0], R7 ;  /* 0x0000e0071800d986 */ /* 0x0001e2000c101116 */
[----:B------:R-:W-:-:S03]  /*e4e0*/  ISETP.LT.OR P5, PT, R34, 0xe9, !P1 ;  /* 0x000000e92200780c */ /* 0x000fc60004fa1670 */
[----:B------:R1:W-:Y:S01]  /*e4f0*/  @!P6 STG.E.U8 desc[UR22][R24.64+0xe1], R9 ;  /* 0x0000e1091800e986 */ /* 0x0003e2000c101116 */
[----:B------:R-:W-:Y:S02]  /*e500*/  ISETP.LT.OR P6, PT, R34, 0xea, !P1 ;  /* 0x000000ea2200780c */ /* 0x000fe40004fc1670 */
[----:B------:R-:W-:Y:S01]  /*e510*/  F2FP.SATFINITE.E4M3.F32.PACK_AB_MERGE_C R13, RZ, R4, RZ ;  /* 0x00000004ff0d723e */ /* 0x000fe200048070ff */
[----:B------:R1:W-:Y:S01]  /*e520*/  @!P4 STG.E.U8 desc[UR22][R26.64+0xe1], R5 ;  /* 0x0000e1051a00c986 */ /* 0x0003e2000c101116 */
[----:B0-----:R-:W-:-:S03]  /*e530*/  F2FP.SATFINITE.E4M3.F32.PACK_AB_MERGE_C R7, RZ, R2, RZ ;  /* 0x00000002ff07723e */ /* 0x001fc600048070ff */
[----:B------:R-:W-:Y:S01]  /*e540*/  @!P3 STG.E.U8 desc[UR22][R26.64+0xe0], R13 ;  /* 0x0000e00d1a00b986 */ /* 0x000fe2000c101116 */
[----:B-1----:R-:W-:-:S03]  /*e550*/  F2FP.SATFINITE.E4M3.F32.PACK_AB_MERGE_C R9, RZ, R3, RZ ;  /* 0x00000003ff09723e */ /* 0x002fc600048070ff */
[----:B------:R0:W-:Y:S01]  /*e560*/  @!P5 STG.E.U8 desc[UR22][R24.64+0xe8], R7 ;  /* 0x0000e8071800d986 */ /* 0x0001e2000c101116 */
[C---:B------:R-:W-:Y:S02]  /*e570*/  ISETP.LT.OR P3, PT, R34.reuse, 0xe9, !P0 ;  /* 0x000000e92200780c */ /* 0x040fe40004761670 */
[C---:B------:R-:W-:Y:S01]  /*e580*/  ISETP.LT.OR P4, PT, R34.reuse, 0xea, !P0 ;  /* 0x000000ea2200780c */ /* 0x040fe20004781670 */
[----:B------:R1:W-:Y:S01]  /*e590*/  @!P6 STG.E.U8 desc[UR22][R24.64+0xe9], R9 ;  /* 0x0000e9091800e986 */ /* 0x0003e2000c101116 */
[----:B------:R-:W-:Y:S01]  /*e5a0*/  ISETP.LT.OR P5, PT, R34, 0xf1, !P1 ;  /* 0x000000f12200780c */ /* 0x000fe20004fa1670 */
[----:B------:R-:W-:Y:S01]  /*e5b0*/  FMUL R2, R218, UR25 ;  /* 0x00000019da027c20 */ /* 0x000fe20008400000 */
[----:B------:R-:W-:Y:S02]  /*e5c0*/  ISETP.LT.OR P6, PT, R34, 0xf2, !P1 ;  /* 0x000000f22200780c */ /* 0x000fe40004fc1670 */
[----:B------:R-:W-:Y:S02]  /*e5d0*/  F2FP.SATFINITE.E4M3.F32.PACK_AB_MERGE_C R11, RZ, R0, RZ ;  /* 0x00000000ff0b723e */ /* 0x000fe400048070ff */
[----:B------:R-:W-:-:S03]  /*e5e0*/  F2FP.SATFINITE.E4M3.F32.PACK_AB_MERGE_C R5, RZ, R2, RZ ;  /* 0x00000002ff05723e */ /* 0x000fc600048070ff */
[----:B------:R-:W-:Y:S01]  /*e5f0*/  @!P3 STG.E.U8 desc[UR22][R26.64+0xe8], R11 ;  /* 0x0000e80b1a00b986 */ /* 0x000fe2000c101116 */
[----:B------:R-:W-:-:S03]  /*e600*/  ISETP.LT.OR P3, PT, R34, 0xf1, !P0 ;  /* 0x000000f12200780c */ /* 0x000fc60004761670 */
[----:B------:R-:W-:Y:S01]  /*e610*/  @!P4 STG.E.U8 desc[UR22][R26.64+0xe9], R5 ;  /* 0x0000e9051a00c986 */ /* 0x000fe2000c101116 */
[C---:B------:R-:W-:Y:S02]  /*e620*/  ISETP.LT.OR P4, PT, R34.reuse, 0xf9, !P1 ;  /* 0x000000f92200780c */ /* 0x040fe40004f81670 */
[----:B------:R-:W-:Y:S01]  /*e630*/  ISETP.LT.OR P1, PT, R34, 0xfa, !P1 ;  /* 0x000000fa2200780c */ /* 0x000fe20004f21670 */
[----:B------:R-:W-:-:S05]  /*e640*/  FMUL R0, R220, UR25 ;  /* 0x00000019dc007c20 */ /* 0x000fca0008400000 */
[----:B0-----:R-:W-:-:S05]  /*e650*/  F2FP.SATFINITE.E4M3.F32.PACK_AB_MERGE_C R7, RZ, R0, RZ ;  /* 0x00000000ff07723e */ /* 0x001fca00048070ff */
[----:B------:R0:W-:Y:S01]  /*e660*/  @!P5 STG.E.U8 desc[UR22][R24.64+0xf0], R7 ;  /* 0x0000f0071800d986 */ /* 0x0001e2000c101116 */
[----:B------:R-:W-:-:S05]  /*e670*/  FMUL R3, R221, UR25 ;  /* 0x00000019dd037c20 */ /* 0x000fca0008400000 */
[----:B-1----:R-:W-:Y:S02]  /*e680*/  F2FP.SATFINITE.E4M3.F32.PACK_AB_MERGE_C R9, RZ, R3, RZ ;  /* 0x00000003ff09723e */ /* 0x002fe400048070ff */
[----:B------:R-:W-:-:S03]  /*e690*/  ISETP.LT.OR P5, PT, R34, 0xf2, !P0 ;  /* 0x000000f22200780c */ /* 0x000fc600047a1670 */
[----:B------:R1:W-:Y:S01]  /*e6a0*/  @!P6 STG.E.U8 desc[UR22][R24.64+0xf1], R9 ;  /* 0x0000f1091800e986 */ /* 0x0003e2000c101116 */
[C---:B------:R-:W-:Y:S02]  /*e6b0*/  ISETP.LT.OR P6, PT, R34.reuse, 0xf9, !P0 ;  /* 0x000000f92200780c */ /* 0x040fe400047c1670 */
[----:B------:R-:W-:Y:S01]  /*e6c0*/  ISETP.LT.OR P0, PT, R34, 0xfa, !P0 ;  /* 0x000000fa2200780c */ /* 0x000fe20004701670 */
[----:B------:R-:W-:-:S05]  /*e6d0*/  FMUL R0, R223, UR25 ;  /* 0x00000019df007c20 */ /* 0x000fca0008400000 */
[----:B------:R-:W-:-:S05]  /*e6e0*/  F2FP.SATFINITE.E4M3.F32.PACK_AB_MERGE_C R13, RZ, R0, RZ ;  /* 0x00000000ff0d723e */ /* 0x000fca00048070ff */
[----:B------:R0:W-:Y:S01]  /*e6f0*/  @!P3 STG.E.U8 desc[UR22][R26.64+0xf0], R13 ;  /* 0x0000f00d1a00b986 */ /* 0x0001e2000c101116 */
[----:B---3--:R-:W-:Y:S01]  /*e700*/  FMUL R0, R222, UR25 ;  /* 0x00000019de007c20 */ /* 0x008fe20008400000 */
[----:B--2---:R-:W-:Y:S01]  /*e710*/  FMUL R2, R224, UR25 ;  /* 0x00000019e0027c20 */ /* 0x004fe20008400000 */
[----:B----4-:R-:W-:-:S03]  /*e720*/  FMUL R3, R225, UR25 ;  /* 0x00000019e1037c20 */ /* 0x010fc60008400000 */
[----:B0-----:R-:W-:Y:S01]  /*e730*/  F2FP.SATFINITE.E4M3.F32.PACK_AB_MERGE_C R7, RZ, R0, RZ ;  /* 0x00000000ff07723e */ /* 0x001fe200048070ff */
[----:B------:R-:W-:Y:S01]  /*e740*/  FMUL R4, R226, UR25 ;  /* 0x00000019e2047c20 */ /* 0x000fe20008400000 */
[----:B------:R-:W-:Y:S01]  /*e750*/  FMUL R5, R227, UR25 ;  /* 0x00000019e3057c20 */ /* 0x000fe20008400000 */
[----:B-1----:R-:W-:Y:S02]  /*e760*/  F2FP.SATFINITE.E4M3.F32.PACK_AB_MERGE_C R9, RZ, R2, RZ ;  /* 0x00000002ff09723e */ /* 0x002fe400048070ff */
[----:B------:R-:W-:Y:S02]  /*e770*/  F2FP.SATFINITE.E4M3.F32.PACK_AB_MERGE_C R3, RZ, R3, RZ ;  /* 0x00000003ff03723e */ /* 0x000fe400048070ff */
[----:B------:R-:W-:Y:S02]  /*e780*/  F2FP.SATFINITE.E4M3.F32.PACK_AB_MERGE_C R11, RZ, R4, RZ ;  /* 0x00000004ff0b723e */ /* 0x000fe400048070ff */
[----:B------:R-:W-:Y:S01]  /*e790*/  F2FP.SATFINITE.E4M3.F32.PACK_AB_MERGE_C R5, RZ, R5, RZ ;  /* 0x00000005ff05723e */ /* 0x000fe200048070ff */
[----:B------:R0:W-:Y:S04]  /*e7a0*/  @!P5 STG.E.U8 desc[UR22][R26.64+0xf1], R7 ;  /* 0x0000f1071a00d986 */ /* 0x0001e8000c101116 */
[----:B------:R0:W-:Y:S04]  /*e7b0*/  @!P4 STG.E.U8 desc[UR22][R24.64+0xf8], R9 ;  /* 0x0000f8091800c986 */ /* 0x0001e8000c101116 */
[----:B------:R0:W-:Y:S04]  /*e7c0*/  @!P1 STG.E.U8 desc[UR22][R24.64+0xf9], R3 ;  /* 0x0000f90318009986 */ /* 0x0001e8000c101116 */
[----:B------:R0:W-:Y:S04]  /*e7d0*/  @!P6 STG.E.U8 desc[UR22][R26.64+0xf8], R11 ;  /* 0x0000f80b1a00e986 */ /* 0x0001e8000c101116 */
[----:B------:R0:W-:Y:S02]  /*e7e0*/  @!P0 STG.E.U8 desc[UR22][R26.64+0xf9], R5 ;  /* 0x0000f9051a008986 */ /* 0x0001e4000c101116 */
.L_x_294:
[----:B------:R-:W-:Y:S05]  /*e7f0*/  BSYNC B0 ;  /* 0x0000000000007941 */ /* 0x000fea0003800000 */
.L_x_36:
[----:B------:R-:W2:Y:S01]  /*e800*/  LDL.LU R22, [R1+0x7c] ;  /* 0x00007c0001167983 */ /* 0x000ea20000300800 */
[----:B0-----:R-:W-:Y:S01]  /*e810*/  IMAD.U32 R3, RZ, RZ, UR18 ;  /* 0x00000012ff037e24 */ /* 0x001fe2000f8e00ff */
[----:B------:R-:W-:Y:S02]  /*e820*/  ULDC.64 UR6, c[0x0][0x650] ;  /* 0x0001940000067ab9 */ /* 0x000fe40000000a00 */
[----:B------:R-:W3:Y:S01]  /*e830*/  LDL.LU R19, [R1+0x80] ;  /* 0x0000800001137983 */ /* 0x000ee20000300800 */
[----:B-----5:R-:W-:Y:S01]  /*e840*/  IMAD.U32 R0, RZ, RZ, UR20 ;  /* 0x00000014ff007e24 */ /* 0x020fe2000f8e00ff */
[----:B------:R0:W-:Y:S01]  /*e850*/  SYNCS.ARRIVE.TRANS64.A1T0 RZ, [R3+UR29], RZ ;  /* 0x000000ff03ff79a7 */ /* 0x0001e2000810001d */
[----:B------:R-:W-:Y:S02]  /*e860*/  IMAD.U32 R2, RZ, RZ, UR20 ;  /* 0x00000014ff027e24 */ /* 0x000fe4000f8e00ff */
[----:B------:R-:W-:Y:S02]  /*e870*/  IMAD.MOV.U32 R4, RZ, RZ, -0x1 ;  /* 0xffffffffff047424 */ /* 0x000fe400078e00ff */
[----:B0-----:R-:W-:Y:S01]  /*e880*/  IMAD.U32 R3, RZ, RZ, UR15 ;  /* 0x0000000fff037e24 */ /* 0x001fe2000f8e00ff */
[----:B---3--:R-:W-:-:S02]  /*e890*/  LEA R19, P0, R0, R19, 0x1 ;  /* 0x0000001300137211 */ /* 0x008fc400078008ff */
[----:B------:R-:W-:Y:S02]  /*e8a0*/  PRMT R0, RZ, 0x7610, R0 ;  /* 0x00007610ff007816 */ /* 0x000fe40000000000 */
[----:B--2---:R-:W-:Y:S01]  /*e8b0*/  LEA.HI.X R22, R2, R22, R3, 0x1, P0 ;  /* 0x0000001602167211 */ /* 0x004fe200000f0c03 */
[----:B------:R-:W-:Y:S01]  /*e8c0*/  IMAD.MOV.U32 R2, RZ, RZ, -0x1 ;  /* 0xffffffffff027424 */ /* 0x000fe200078e00ff */
[----:B------:R0:W-:Y:S01]  /*e8d0*/  STL [R1+0x80], R19 ;  /* 0x0000801301007387 */ /* 0x0001e20000100800 */
[----:B------:R-:W-:Y:S01]  /*e8e0*/  IMAD.MOV.U32 R3, RZ, RZ, -0x1 ;  /* 0xffffffffff037424 */ /* 0x000fe200078e00ff */
[----:B------:R-:W-:Y:S02]  /*e8f0*/  ISETP.GE.U32.AND P0, PT, R19, UR6, PT ;  /* 0x0000000613007c0c */ /* 0x000fe4000bf06070 */
[----:B------:R0:W-:Y:S02]  /*e900*/  STL [R1+0x7c], R22 ;  /* 0x00007c1601007387 */ /* 0x0001e40000100800 */
[----:B------:R-:W-:-:S02]  /*e910*/  ISETP.GE.U32.AND.EX P0, PT, R22, UR7, PT, P0 ;  /* 0x0000000716007c0c */ /* 0x000fc4000bf06100 */
[----:B------:R0:W-:Y:S04]  /*e920*/  STL [R1+0x84], R4 ;  /* 0x0000840401007387 */ /* 0x0001e80000100800 */
[----:B------:R0:W-:Y:S04]  /*e930*/  STL [R1+0x78], R2 ;  /* 0x0000780201007387 */ /* 0x0001e80000100800 */
[----:B------:R0:W-:Y:S03]  /*e940*/  STL [R1+0x88], R3 ;  /* 0x0000880301007387 */ /* 0x0001e60000100800 */
[----:B------:R-:W-:Y:S05]  /*e950*/  @P0 BRA `(.L_x_295) ;  /* 0x0000000400740947 */ /* 0x000fea0003800000 */
[----:B------:R-:W2:Y:S01]  /*e960*/  S2R R14, SR_CTAID.X ;  /* 0x00000000000e7919 */ /* 0x000ea20000002500 */
[----:B------:R-:W3:Y:S01]  /*e970*/  LDC.64 R8, c[0x0][0x628] ;  /* 0x00018a00ff087b82 */ /* 0x000ee20000000a00 */
[----:B------:R-:W-:Y:S01]  /*e980*/  ULDC UR6, c[0x0][0x150] ;  /* 0x0000540000067ab9 */ /* 0x000fe20000000800 */
[----:B------:R-:W-:Y:S01]  /*e990*/  IMAD.MOV.U32 R6, RZ, RZ, R19 ;  /* 0x000000ffff067224 */ /* 0x000fe200078e0013 */
[----:B------:R-:W0:Y:S01]  /*e9a0*/  S2R R16, SR_CTAID.Y ;  /* 0x0000000000107919 */ /* 0x000e220000002600 */
[----:B------:R-:W-:-:S04]  /*e9b0*/  IMAD.MOV.U32 R7, RZ, RZ, R22 ;  /* 0x000000ffff077224 */ /* 0x000fc800078e0016 */
[----:B------:R-:W0:Y:S08]  /*e9c0*/  LDC R17, c[0x0][0x144] ;  /* 0x00005100ff117b82 */ /* 0x000e300000000800 */
[----:B------:R-:W0:Y:S08]  /*e9d0*/  LDC R10, c[0x0][0x630] ;  /* 0x00018c00ff0a7b82 */ /* 0x000e300000000800 */
[----:B------:R-:W0:Y:S01]  /*e9e0*/  LDC.64 R12, c[0x0][0x620] ;  /* 0x00018800ff0c7b82 */ /* 0x000e220000000a00 */
[----:B---3--:R-:W-:-:S04]  /*e9f0*/  ISETP.NE.U32.AND P0, PT, R8, RZ, PT ;  /* 0x000000ff0800720c */ /* 0x008fc80003f05070 */
[----:B------:R-:W-:Y:S02]  /*ea00*/  ISETP.NE.AND.EX P0, PT, R9, RZ, PT, P0 ;  /* 0x000000ff0900720c */ /* 0x000fe40003f05300 */
[----:B--2---:R-:W-:-:S05]  /*ea10*/  I2FP.F32.U32 R0, R14 ;  /* 0x0000000e00007245 */ /* 0x004fca0000201000 */
[----:B------:R-:W-:-:S04]  /*ea20*/  FMUL R0, R0, UR6 ;  /* 0x0000000600007c20 */ /* 0x000fc80008400000 */
[----:B------:R2:W3:Y:S02]  /*ea30*/  F2I.U32.TRUNC.NTZ R15, R0 ;  /* 0x00000000000f7305 */ /* 0x0004e4000020f000 */
[----:B------:R-:W-:Y:S05]  /*ea40*/  @!P0 BRA `(.L_x_296) ;  /* 0x0000000000288947 */ /* 0x000fea0003800000 */
[----:B--2---:R-:W2:Y:S02]  /*ea50*/  LDC R0, c[0x0][0x634] ;  /* 0x00018d00ff007b82 */ /* 0x004ea40000000800 */
[----:B--2---:R-:W-:-:S05]  /*ea60*/  IADD3 R7, P0, R19, R0, RZ ;  /* 0x0000000013077210 */ /* 0x004fca0007f1e0ff */
[----:B------:R-:W-:-:S04]  /*ea70*/  IMAD.X R11, RZ, RZ, R22, P0 ;  /* 0x000000ffff0b7224 */ /* 0x000fc800000e0616 */
[----:B0-----:R-:W-:-:S04]  /*ea80*/  IMAD.WIDE.U32 R2, R11, R8, RZ ;  /* 0x000000080b027225 */ /* 0x001fc800078e00ff */
[----:B------:R-:W-:-:S04]  /*ea90*/  IMAD.WIDE.U32 R4, P0, R7, R9, R2 ;  /* 0x0000000907047225 */ /* 0x000fc80007800002 */
[----:B------:R-:W-:-:S04]  /*eaa0*/  IMAD.WIDE.U32 R2, R7, R8, RZ ;  /* 0x0000000807027225 */ /* 0x000fc800078e00ff */
[----:B------:R-:W-:Y:S01]  /*eab0*/  IMAD.X R7, RZ, RZ, RZ, P0 ;  /* 0x000000ffff077224 */ /* 0x000fe200000e06ff */
[----:B------:R-:W-:Y:S01]  /*eac0*/  IADD3 RZ, P0, R3, R4, RZ ;  /* 0x0000000403ff7210 */ /* 0x000fe20007f1e0ff */
[----:B------:R-:W-:-:S04]  /*ead0*/  IMAD.MOV.U32 R6, RZ, RZ, R5 ;  /* 0x000000ffff067224 */ /* 0x000fc800078e0005 */
[----:B------:R-:W-:-:S08]  /*eae0*/  IMAD.WIDE.U32.X R6, R11, R9, R6, P0 ;  /* 0x000000090b067225 */ /* 0x000fd000000e0406 */
.L_x_296:
[-CC-:B0-----:R-:W-:Y:S01]  /*eaf0*/  SHF.R.U64 R11, R6, R10.reuse, R7.reuse ;  /* 0x0000000a060b7219 */ /* 0x181fe20000001207 */
[----:B------:R-:W0:Y:S01]  /*eb00*/  LDC.64 R20, c[0x0][0x640] ;  /* 0x00019000ff147b82 */ /* 0x000e220000000a00 */
[----:B--2---:R-:W-:Y:S01]  /*eb10*/  SHF.R.U32.HI R0, RZ, R10, R7 ;  /* 0x0000000aff007219 */ /* 0x004fe20000011607 */
[----:B------:R-:W-:Y:S01]  /*eb20*/  IMAD.MOV.U32 R2, RZ, RZ, R19 ;  /* 0x000000ffff027224 */ /* 0x000fe200078e0013 */
[----:B------:R-:W-:Y:S01]  /*eb30*/  IADD3 R5, P0, RZ, -R11, RZ ;  /* 0x8000000bff057210 */ /* 0x000fe20007f1e0ff */
[----:B---3--:R-:W-:Y:S01]  /*eb40*/  IMAD.MOV R15, RZ, RZ, -R15 ;  /* 0x000000ffff0f7224 */ /* 0x008fe200078e0a0f */
[----:B------:R-:W-:Y:S01]  /*eb50*/  ULDC UR6, c[0x0][0x154] ;  /* 0x0000550000067ab9 */ /* 0x000fe20000000800 */
[----:B------:R-:W-:Y:S02]  /*eb60*/  IMAD.MOV.U32 R7, RZ, RZ, 0x1 ;  /* 0x00000001ff077424 */ /* 0x000fe400078e00ff */
[----:B------:R-:W2:Y:S01]  /*eb70*/  LDC R4, c[0x0][0x618] ;  /* 0x00018600ff047b82 */ /* 0x000ea20000000800 */
[----:B------:R-:W-:-:S02]  /*eb80*/  IMAD.X R3, RZ, RZ, ~R0, P0 ;  /* 0x000000ffff037224 */ /* 0x000fc400000e0e00 */
[----:B------:R-:W-:Y:S02]  /*eb90*/  IMAD R17, R17, R15, R14 ;  /* 0x0000000f11117224 */ /* 0x000fe400078e020e */
[-C--:B------:R-:W-:Y:S02]  /*eba0*/  IMAD R0, R3, R12.reuse, RZ ;  /* 0x0000000c03007224 */ /* 0x080fe400078e02ff */
[----:B------:R-:W-:Y:S01]  /*ebb0*/  IMAD.MOV.U32 R3, RZ, RZ, R22 ;  /* 0x000000ffff037224 */ /* 0x000fe200078e0016 */
[----:B------:R-:W3:Y:S01]  /*ebc0*/  LDC R6, c[0x0][0x608] ;  /* 0x00018200ff067b82 */ /* 0x000ee20000000800 */
[----:B------:R-:W-:-:S04]  /*ebd0*/  IMAD.WIDE.U32 R2, R5, R12, R2 ;  /* 0x0000000c05027225 */ /* 0x000fc800078e0002 */
[----:B------:R-:W-:-:S03]  /*ebe0*/  IMAD R5, R5, R13, R0 ;  /* 0x0000000d05057224 */ /* 0x000fc600078e0200 */
[----:B------:R-:W5:Y:S01]  /*ebf0*/  LDC R18, c[0x0][0x658] ;  /* 0x00019600ff127b82 */ /* 0x000f620000000800 */
[----:B------:R-:W-:Y:S01]  /*ec00*/  I2FP.F32.U32 R0, R16 ;  /* 0x0000001000007245 */ /* 0x000fe20000201000 */
[----:B------:R-:W-:Y:S01]  /*ec10*/  IMAD.IADD R3, R3, 0x1, R5 ;  /* 0x0000000103037824 */ /* 0x000fe200078e0205 */
[----:B0-----:R-:W-:Y:S01]  /*ec20*/  ISETP.NE.U32.AND P0, PT, R20, RZ, PT ;  /* 0x000000ff1400720c */ /* 0x001fe20003f05070 */
[----:B------:R-:W-:Y:S02]  /*ec30*/  IMAD.MOV.U32 R5, RZ, RZ, -0x1 ;  /* 0xffffffffff057424 */ /* 0x000fe400078e00ff */
[----:B------:R-:W-:Y:S02]  /*ec40*/  FMUL R0, R0, UR6 ;  /* 0x0000000600007c20 */ /* 0x000fe40008400000 */
[----:B------:R-:W0:Y:S01]  /*ec50*/  LDC R15, c[0x0][0x148] ;  /* 0x00005200ff0f7b82 */ /* 0x000e220000000800 */
[----:B--2---:R-:W-:Y:S01]  /*ec60*/  SHF.R.U64 R10, R2, R4, R3 ;  /* 0x00000004020a7219 */ /* 0x004fe20000001203 */
[----:B------:R2:W0:Y:S01]  /*ec70*/  F2I.U32.TRUNC.NTZ R13, R0 ;  /* 0x00000000000d7305 */ /* 0x000422000020f000 */
[----:B------:R-:W-:-:S02]  /*ec80*/  ISETP.NE.AND.EX P0, PT, R21, RZ, PT, P0 ;  /* 0x000000ff1500720c */ /* 0x000fc40003f05300 */
[----:B------:R-:W-:-:S03]  /*ec90*/  SHF.R.U32.HI R3, RZ, R4, R3 ;  /* 0x00000004ff037219 */ /* 0x000fc60000011603 */
[----:B------:R-:W0:Y:S01]  /*eca0*/  LDC R14, c[0x0][0x600] ;  /* 0x00018000ff0e7b82 */ /* 0x000e220000000800 */
[-CC-:B---3--:R-:W-:Y:S02]  /*ecb0*/  SHF.R.U64 R8, R10, R6.reuse, R3.reuse ;  /* 0x000000060a087219 */ /* 0x188fe40000001203 */
[----:B------:R-:W-:-:S05]  /*ecc0*/  SHF.R.U32.HI R3, RZ, R6, R3 ;  /* 0x00000006ff037219 */ /* 0x000fca0000011603 */
[----:B------:R-:W3:Y:S01]  /*ecd0*/  LDC R22, c[0x0][0x648] ;  /* 0x00019200ff167b82 */ /* 0x000ee20000000800 */
[-CC-:B-----5:R-:W-:Y:S02]  /*ece0*/  SHF.R.U64 R12, R8, R18.reuse, R3.reuse ;  /* 0x00000012080c7219 */ /* 0x1a0fe40000001203 */
[-C--:B------:R-:W-:Y:S02]  /*ecf0*/  SHF.L.U32 R5, R5, R18.reuse, RZ ;  /* 0x0000001205057219 */ /* 0x080fe400000006ff */
[-C--:B------:R-:W-:Y:S01]  /*ed00*/  SHF.R.U32.HI R3, RZ, R18.reuse, R3 ;  /* 0x00000012ff037219 */ /* 0x080fe20000011603 */
[----:B------:R-:W-:Y:S01]  /*ed10*/  IMAD.MOV.U32 R2, RZ, RZ, R12 ;  /* 0x000000ffff027224 */ /* 0x000fe200078e000c */
[----:B------:R-:W-:Y:S01]  /*ed20*/  SHF.L.U32 R18, R7, R18, RZ ;  /* 0x0000001207127219 */ /* 0x000fe200000006ff */
[----:B------:R-:W0:Y:S01]  /*ed30*/  LDC R23, c[0x0][0x638] ;  /* 0x00018e00ff177b82 */ /* 0x000e220000000800 */
[----:B------:R-:W-:-:S07]  /*ed40*/  LOP3.LUT R19, RZ, R5, RZ, 0x33, !PT ;  /* 0x00000005ff137212 */ /* 0x000fce00078e33ff */
[----:B------:R-:W0:Y:S01]  /*ed50*/  LDC R24, c[0x0][0x610] ;  /* 0x00018400ff187b82 */ /* 0x000e220000000800 */
[----:B--2---:R-:W-:Y:S05]  /*ed60*/  @!P0 BRA `(.L_x_297) ;  /* 0x0000000000288947 */ /* 0x004fea0003800000 */
        /* <DEDUP_REMOVED lines=10> */
.L_x_297:
[----:B---3--:R-:W-:Y:S01]  /*ee10*/  SHF.R.U64 R0, R2, R22, R3 ;  /* 0x0000001602007219 */ /* 0x008fe20000001203 */
[----:B0-----:R-:W-:Y:S01]  /*ee20*/  VIADD R7, R14, 0xffffffff ;  /* 0xffffffff0e077836 */ /* 0x001fe20000000000 */
[----:B------:R-:W-:Y:S01]  /*ee30*/  LOP3.LUT R5, R8, R19, RZ, 0xc0, !PT ;  /* 0x0000001308057212 */ /* 0x000fe200078ec0ff */
[----:B------:R-:W-:Y:S02]  /*ee40*/  IMAD.MOV R13, RZ, RZ, -R13 ;  /* 0x000000ffff0d7224 */ /* 0x000fe400078e0a0d */
[----:B------:R-:W-:Y:S02]  /*ee50*/  IMAD.MOV R3, RZ, RZ, -R0 ;  /* 0x000000ffff037224 */ /* 0x000fe400078e0a00 */
[----:B------:R-:W-:Y:S01]  /*ee60*/  IMAD R2, R18, R0, R5 ;  /* 0x0000000012027224 */ /* 0x000fe200078e0205 */
[----:B------:R-:W-:Y:S01]  /*ee70*/  LOP3.LUT R5, R10, R7, RZ, 0xc0, !PT ;  /* 0x000000070a057212 */ /* 0x000fe200078ec0ff */
[----:B------:R-:W-:Y:S02]  /*ee80*/  @P2 IMAD R17, R15, R13, R16 ;  /* 0x0000000d0f112224 */ /* 0x000fe400078e0210 */
[----:B------:R-:W-:-:S02]  /*ee90*/  IMAD R0, R3, R23, R12 ;  /* 0x0000001703007224 */ /* 0x000fc400078e020c */
[----:B------:R-:W-:Y:S02]  /*eea0*/  IMAD.MOV.U32 R4, RZ, RZ, 0x1 ;  /* 0x00000001ff047424 */ /* 0x000fe400078e00ff */
[----:B------:R-:W-:Y:S02]  /*eeb0*/  IMAD R2, R2, R24, R17 ;  /* 0x0000001802027224 */ /* 0x000fe400078e0211 */
[----:B------:R-:W-:Y:S01]  /*eec0*/  IMAD R3, R0, R14, R5 ;  /* 0x0000000e00037224 */ /* 0x000fe200078e0205 */
[----:B------:R-:W-:-:S04]  /*eed0*/  PRMT R0, R4, 0x7610, R0 ;  /* 0x0000761004007816 */ /* 0x000fc80000000000 */
[----:B------:R-:W-:Y:S02]  /*eee0*/  SEL R4, R3, R2, !P2 ;  /* 0x0000000203047207 */ /* 0x000fe40005000000 */
[----:B------:R-:W-:-:S03]  /*eef0*/  SEL R2, R2, R3, !P2 ;  /* 0x0000000302027207 */ /* 0x000fc60005000000 */
[----:B------:R2:W-:Y:S04]  /*ef00*/  STL [R1+0x88], R4 ;  /* 0x0000880401007387 */ /* 0x0005e80000100800 */
[----:B------:R2:W-:Y:S04]  /*ef10*/  STL [R1+0x78], R11 ;  /* 0x0000780b01007387 */ /* 0x0005e80000100800 */
[----:B------:R2:W-:Y:S02]  /*ef20*/  STL [R1+0x84], R2 ;  /* 0x0000840201007387 */ /* 0x0005e40000100800 */
.L_x_295:
[----:B------:R-:W-:Y:S01]  /*ef30*/  LOP3.LUT P0, RZ, R0, 0xff, RZ, 0xc0, !PT ;  /* 0x000000ff00ff7812 */ /* 0x000fe2000780c0ff */
[----:B------:R-:W-:-:S12]  /*ef40*/  ULOP3.LUT UR30, UR30, 0x1, URZ, 0x3c, !UPT ;  /* 0x000000011e1e7892 */ /* 0x000fd8000f8e3c3f */
[----:B------:R-:W-:Y:S05]  /*ef50*/  @P0 BRA `(.L_x_298) ;  /* 0xffffff2800100947 */ /* 0x000fea000383ffff */
[----:B------:R-:W-:Y:S05]  /*ef60*/  EXIT ;  /* 0x000000000000794d */ /* 0x000fea0003800000 */
.L_x_14:
[----:B------:R-:W-:-:S08]  /*ef70*/  ISETP.NE.AND P0, PT, RZ, UR6, PT ;  /* 0x00000006ff007c0c */ /* 0x000fd0000bf05270 */
[----:B0123--:R-:W0:-:S00]  /*ef80*/  USETMAXREG.DEALLOC.CTAPOOL 0x28 ;  /* 0x00000028000079c8 */ /* 0x00fe0000080e0500 */
[----:B------:R-:W-:Y:S05]  /*ef90*/  @P0 EXIT ;  /* 0x000000000000094d */ /* 0x000fea0003800000 */
[----:B0-----:R-:W-:Y:S01]  /*efa0*/  LOP3.LUT P0, RZ, R0, 0xff, RZ, 0xc0, !PT ;  /* 0x000000ff00ff7812 */ /* 0x001fe2000780c0ff */
[----:B------:R-:W-:Y:S02]  /*efb0*/  IMAD.MOV.U32 R0, RZ, RZ, 0x1 ;  /* 0x00000001ff007424 */ /* 0x000fe400078e00ff */
[----:B------:R-:W-:-:S10]  /*efc0*/  IMAD.MOV.U32 R8, RZ, RZ, RZ ;  /* 0x000000ffff087224 */ /* 0x000fd400078e00ff */
[----:B------:R-:W-:Y:S05]  /*efd0*/  @!P0 BRA `(.L_x_299) ;  /* 0x0000000c00408947 */ /* 0x000fea0003800000 */
[----:B------:R-:W-:Y:S01]  /*efe0*/  LOP3.LUT P0, RZ, R2, 0x1f, RZ, 0xc0, !PT ;  /* 0x0000001f02ff7812 */ /* 0x000fe2000780c0ff */
[----:B------:R-:W-:Y:S01]  /*eff0*/  ULDC UR5, c[0x0][0x658] ;  /* 0x0001960000057ab9 */ /* 0x000fe20000000800 */
[----:B------:R-:W-:Y:S01]  /*f000*/  UMOV UR6, 0xffffffff ;  /* 0xffffffff00067882 */ /* 0x000fe20000000000 */
[----:B------:R-:W-:Y:S01]  /*f010*/  BSSY B0, `(.L_x_299) ;  /* 0x00000cc000007945 */ /* 0x000fe20003800000 */
[----:B------:R-:W-:Y:S01]  /*f020*/  USHF.L.U32 UR6, UR6, UR5, URZ ;  /* 0x0000000506067299 */ /* 0x000fe2000800063f */
[C---:B------:R-:W-:Y:S01]  /*f030*/  ISETP.NE.AND P3, PT, R3.reuse, RZ, PT ;  /* 0x000000ff0300720c */ /* 0x040fe20003f65270 */
[----:B------:R-:W-:Y:S01]  /*f040*/  IMAD.MOV.U32 R9, RZ, RZ, 0x1 ;  /* 0x00000001ff097424 */ /* 0x000fe200078e00ff */
[----:B------:R-:W-:Y:S01]  /*f050*/  ISETP.NE.OR P0, PT, R3, RZ, !P0 ;  /* 0x000000ff0300720c */ /* 0x000fe20004705670 */
[----:B------:R-:W-:Y:S01]  /*f060*/  IMAD.MOV.U32 R0, RZ, RZ, 0x1 ;  /* 0x00000001ff007424 */ /* 0x000fe200078e00ff */
[----:B------:R-:W-:Y:S01]  /*f070*/  ULDC UR4, c[0x0][0x600] ;  /* 0x0001800000047ab9 */ /* 0x000fe20000000800 */
[----:B------:R-:W-:Y:S01]  /*f080*/  IMAD.MOV.U32 R8, RZ, RZ, RZ ;  /* 0x000000ffff087224 */ /* 0x000fe200078e00ff */
[----:B------:R-:W-:Y:S01]  /*f090*/  UMOV UR7, 0x1 ;  /* 0x0000000100077882 */ /* 0x000fe20000000000 */
[----:B------:R-:W-:-:S02]  /*f0a0*/  UIADD3 UR26, UR14, 0x1, URZ ;  /* 0x000000010e1a7890 */ /* 0x000fc4000fffe03f */
[----:B------:R-:W-:Y:S02]  /*f0b0*/  ULOP3.LUT UR27, UR13, 0x2, URZ, 0xfc, !UPT ;  /* 0x000000020d1b7892 */ /* 0x000fe4000f8efc3f */
[----:B------:R-:W-:Y:S02]  /*f0c0*/  UIADD3 UR18, UR4, -0x1, URZ ;  /* 0xffffffff04127890 */ /* 0x000fe4000fffe03f */
[----:B------:R-:W-:Y:S02]  /*f0d0*/  USHF.L.U32 UR22, UR7, UR5, URZ ;  /* 0x0000000507167299 */ /* 0x000fe4000800063f */
[----:B------:R-:W-:Y:S01]  /*f0e0*/  ULOP3.LUT UR19, URZ, UR6, URZ, 0x33, !UPT ;  /* 0x000000063f137292 */ /* 0x000fe2000f8e333f */
[----:B------:R-:W-:-:S11]  /*f0f0*/  ULDC.64 UR24, c[0x0][0x198] ;  /* 0x0000660000187ab9 */ /* 0x000fd60000000a00 */
.L_x_311:
[----:B------:R-:W-:-:S03]  /*f100*/  UMOV UR4, 0xffffffff ;  /* 0xffffffff00047882 */ /* 0x000fc60000000000 */
[----:B01----:R-:W-:Y:S05]  /*f110*/  BRA.DIV UR4, `(.L_x_300) ;  /* 0x0000001a04a47947 */ /* 0x003fea000b800000 */
[----:B------:R-:W-:-:S13]  /*f120*/  ELECT P1, URZ, PT ;  /* 0x00000000003f782f */ /* 0x000fda0003820000 */
.L_x_342:
[----:B------:R-:W0:Y:S01]  /*f130*/  LDC R2, c[0x0][0x28c] ;  /* 0x0000a300ff027b82 */ /* 0x000e220000000800 */
[----:B------:R-:W-:Y:S01]  /*f140*/  BSSY B1, `(.L_x_301) ;  /* 0x000003b000017945 */ /* 0x000fe20003800000 */
[----:B0-----:R-:W-:-:S13]  /*f150*/  ISETP.LT.OR P1, PT, R2, 0x1, !P1 ;  /* 0x000000010200780c */ /* 0x001fda0004f21670 */
[----:B------:R-:W-:Y:S05]  /*f160*/  @P1 BRA `(.L_x_302) ;  /* 0x0000000000e01947 */ /* 0x000fea0003800000 */
[----:B------:R-:W2:Y:S04]  /*f170*/  LDL.LU R4, [R1+0x88] ;  /* 0x0000880001047983 */ /* 0x000ea80000300800 */
[----:B------:R-:W3:Y:S01]  /*f180*/  LDL.LU R3, [R1+0x84] ;  /* 0x0000840001037983 */ /* 0x000ee20000300800 */
[----:B------:R-:W-:Y:S02]  /*f190*/  IMAD.MOV.U32 R12, RZ, RZ, RZ ;  /* 0x000000ffff0c7224 */ /* 0x000fe400078e00ff */
[----:B------:R-:W-:Y:S02]  /*f1a0*/  IMAD.U32 R13, RZ, RZ, UR26 ;  /* 0x0000001aff0d7e24 */ /* 0x000fe4000f8e00ff */
[----:B------:R-:W-:Y:S02]  /*f1b0*/  IMAD.MOV.U32 R2, RZ, RZ, R0 ;  /* 0x000000ffff027224 */ /* 0x000fe400078e0000 */
[----:B--2---:R-:W-:-:S02]  /*f1c0*/  IMAD.SHL.U32 R6, R4, 0x100, RZ ;  /* 0x0000010004067824 */ /* 0x004fc400078e00ff */
[----:B---3--:R-:W-:Y:S02]  /*f1d0*/  IMAD.SHL.U32 R7, R3, 0x40, RZ ;  /* 0x0000004003077824 */ /* 0x008fe400078e00ff */
[----:B------:R-:W-:-:S07]  /*f1e0*/  IMAD.MOV.U32 R3, RZ, RZ, R8 ;  /* 0x000000ffff037224 */ /* 0x000fce00078e0008 */
.L_x_306:
[----:B------:R-:W0:Y:S01]  /*f1f0*/  S2R R5, SR_CgaCtaId ;  /* 0x0000000000057919 */ /* 0x000e220000008800 */
[----:B------:R-:W-:-:S04]  /*f200*/  MOV R4, 0x400 ;  /* 0x0000040000047802 */ /* 0x000fc80000000f00 */
[----:B0-----:R-:W-:Y:S02]  /*f210*/  LEA R10, R5, R4, 0x18 ;  /* 0x00000004050a7211 */ /* 0x001fe400078ec0ff */
[----:B------:R-:W-:Y:S01]  /*f220*/  SHF.L.U32 R4, R2, 0x1f, RZ ;  /* 0x0000001f02047819 */ /* 0x000fe200000006ff */
[----:B------:R-:W0:Y:S02]  /*f230*/  @!P3 LDC R5, c[0x0][0x500] ;  /* 0x00014000ff05bb82 */ /* 0x000e240000000800 */
[----:B------:R-:W-:-:S04]  /*f240*/  IMAD R11, R3, 0x8, R10 ;  /* 0x00000008030b7824 */ /* 0x000fc800078e020a */
[----:B------:R-:W1:Y:S02]  /*f250*/  SYNCS.PHASECHK.TRANS64.TRYWAIT P1, [R11+URZ+0xb0], R4 ;  /* 0x0000b0040b0075a7 */ /* 0x000e64000802017f */
[----:B-1----:R-:W-:Y:S05]  /*f260*/  @!P1 BRA `(.L_x_303) ;  /* 0x0000001800709947 */ /* 0x002fea0003800000 */
.L_x_343:
[----:B------:R-:W-:Y:S01]  /*f270*/  UPRMT UR4, UR27, 0x9910, URZ ;  /* 0x000099101b047896 */ /* 0x000fe2000800003f */
[----:B0-----:R0:W-:Y:S03]  /*f280*/  @!P3 SYNCS.ARRIVE.TRANS64 RZ, [R11+URZ], R5 ;  /* 0x000000050bffb9a7 */ /* 0x0011e6000800003f */
[----:B------:R-:W-:-:S06]  /*f290*/  UISETP.NE.AND UP0, UPT, UR4, 0x2, UPT ;  /* 0x000000020400788c */ /* 0x000fcc000bf05270 */
[----:B------:R-:W-:-:S13]  /*f2a0*/  PLOP3.LUT P1, PT, PT, PT, UP0, 0x80, 0x0 ;  /* 0x000000000000781c */ /* 0x000fda0003f2f008 */
[----:B0-----:R-:W-:Y:S05]  /*f2b0*/  @P1 BRA `(.L_x_304) ;  /* 0x0000000000041947 */ /* 0x001fea0003800000 */
[----:B------:R-:W-:Y:S01]  /*f2c0*/  BPT.TRAP 0x1 ;  /* 0x000000040000795c */ /* 0x000fe20000300000 */
.L_x_304:
[----:B------:R-:W-:Y:S05]  /*f2d0*/  @P0 BRA `(.L_x_305) ;  /* 0x0000000000040947 */ /* 0x000fea0003800000 */
[----:B------:R-:W-:Y:S01]  /*f2e0*/  BPT.TRAP 0x1 ;  /* 0x000000040000795c */ /* 0x000fe20000300000 */
.L_x_305:
[----:B------:R-:W2:Y:S01]  /*f2f0*/  LDL R5, [R1+0x78] ;  /* 0x0000780001057983 */ /* 0x000ea20000100800 */
[--C-:B-1----:R-:W-:Y:S01]  /*f300*/  IMAD R4, R3, 0x800, R10.reuse ;  /* 0x0000080003047824 */ /* 0x102fe200078e020a */
[----:B------:R-:W-:Y:S01]  /*f310*/  R2UR UR9, R11 ;  /* 0x000000000b0972ca */ /* 0x000fe200000e0000 */
[----:B------:R-:W-:Y:S01]  /*f320*/  IMAD R10, R3, 0x2000, R10 ;  /* 0x00002000030a7824 */ /* 0x000fe200078e020a */
[----:B------:R-:W-:Y:S01]  /*f330*/  UIADD3 UR4, UP0, UR24, 0xf0, URZ ;  /* 0x000000f018047890 */ /* 0x000fe2000ff1e03f */
[----:B------:R-:W-:Y:S01]  /*f340*/  VIADD R13, R13, 0xffffffff ;  /* 0xffffffff0d0d7836 */ /* 0x000fe20000000000 */
[----:B------:R-:W-:Y:S01]  /*f350*/  R2UR UR5, R4 ;  /* 0x00000000040572ca */ /* 0x000fe200000e0000 */
[----:B------:R-:W-:Y:S01]  /*f360*/  UIADD3 UR28, UP1, UR24, 0x1f0, URZ ;  /* 0x000001f0181c7890 */ /* 0x000fe2000ff3e03f */
[----:B------:R-:W-:Y:S01]  /*f370*/  R2UR UR8, R10 ;  /* 0x000000000a0872ca */ /* 0x000fe200000e0000 */
[----:B------:R-:W-:Y:S01]  /*f380*/  VIADD R3, R3, 0x1 ;  /* 0x0000000103037836 */ /* 0x000fe20000000000 */
[----:B------:R-:W-:Y:S01]  /*f390*/  R2UR UR11, R7 ;  /* 0x00000000070b72ca */ /* 0x000fe200000e0000 */
[----:B------:R-:W-:Y:S01]  /*f3a0*/  UIADD3.X UR29, URZ, UR25, URZ, UP1, !UPT ;  /* 0x000000193f1d7290 */ /* 0x000fe20008ffe43f */
[----:B------:R-:W-:Y:S01]  /*f3b0*/  R2UR UR10, R12 ;  /* 0x000000000c0a72ca */ /* 0x000fe200000e0000 */
[----:B------:R-:W-:Y:S01]  /*f3c0*/  UMOV UR6, 0x0 ;  /* 0x0000000000067882 */ /* 0x000fe20000000000 */
[----:B------:R-:W-:Y:S01]  /*f3d0*/  R2UR UR23, R6 ;  /* 0x00000000061772ca */ /* 0x000fe200000e0000 */
[----:B------:R-:W-:Y:S01]  /*f3e0*/  UMOV UR7, 0x10000000 ;  /* 0x1000000000077882 */ /* 0x000fe20000000000 */
[----:B------:R-:W-:Y:S01]  /*f3f0*/  ISETP.GT.AND P4, PT, R13, 0x1, PT ;  /* 0x000000010d00780c */ /* 0x000fe20003f84270 */
[----:B------:R-:W-:Y:S01]  /*f400*/  VIADD R12, R12, 0x20 ;  /* 0x000000200c0c7836 */ /* 0x000fe20000000000 */
[----:B------:R-:W-:Y:S01]  /*f410*/  ISETP.NE.AND P1, PT, R3, 0x16, PT ;  /* 0x000000160300780c */ /* 0x000fe20003f25270 */
[----:B------:R-:W-:-:S02]  /*f420*/  UIADD3 UR16, UR5, 0x280, URZ ;  /* 0x0000028005107890 */ /* 0x000fc4000fffe03f */
[----:B------:R-:W-:Y:S01]  /*f430*/  UIADD3.X UR5, URZ, UR25, URZ, UP0, !UPT ;  /* 0x000000193f057290 */ /* 0x000fe200087fe43f */
[----:B------:R-:W-:Y:S01]  /*f440*/  SEL R3, R3, RZ, P1 ;  /* 0x000000ff03037207 */ /* 0x000fe20000800000 */
[----:B------:R-:W-:-:S03]  /*f450*/  UIADD3 UR17, UR8, 0xb280, URZ ;  /* 0x0000b28008117890 */ /* 0x000fc6000fffe03f */
[----:B------:R-:W-:Y:S01]  /*f460*/  UMOV UR8, UR16 ;  /* 0x0000001000087c82 */ /* 0x000fe20008000000 */
[----:B--2---:R-:W-:Y:S02]  /*f470*/  R2UR UR12, R5 ;  /* 0x00000000050c72ca */ /* 0x004fe400000e0000 */
[----:B------:R-:W-:-:S04]  /*f480*/  SEL R5, RZ, 0x1, P1 ;  /* 0x00000001ff057807 */ /* 0x000fc80000800000 */
[----:B------:R-:W-:-:S07]  /*f490*/  LOP3.LUT R2, R2, R5, RZ, 0x3c, !PT ;  /* 0x0000000502027212 */ /* 0x000fce00078e3cff */
[----:B------:R0:W-:Y:S02]  /*f4a0*/  UTMALDG.3D [UR8], [UR4], desc[UR6] ;  /* 0x00000608040075b4 */ /* 0x0001e40008011000 */
[----:B0-----:R-:W-:Y:S01]  /*f4b0*/  UMOV UR8, UR17 ;  /* 0x0000001100087c82 */ /* 0x001fe20008000000 */
[----:B------:R-:W-:Y:S02]  /*f4c0*/  UMOV UR11, UR23 ;  /* 0x00000017000b7c82 */ /* 0x000fe40008000000 */
[----:B------:R0:W-:Y:S02]  /*f4d0*/  UTMALDG.3D [UR8], [UR28], desc[UR6] ;  /* 0x000006081c0075b4 */ /* 0x0001e40008011000 */
[----:B0-----:R-:W-:Y:S05]  /*f4e0*/  @P4 BRA `(.L_x_306) ;  /* 0xfffffffc00404947 */ /* 0x001fea000383ffff */
.L_x_302:
[----:B------:R-:W-:Y:S05]  /*f4f0*/  BSYNC B1 ;  /* 0x0000000000017941 */ /* 0x000fea0003800000 */
.L_x_301:
[----:B------:R-:W2:Y:S01]  /*f500*/  LDL.LU R15, [R1+0x7c] ;  /* 0x00007c00010f7983 */ /* 0x000ea20000300800 */
[----:B------:R-:W-:Y:S01]  /*f510*/  LOP3.LUT P5, RZ, R9, 0xff, RZ, 0xc0, !PT ;  /* 0x000000ff09ff7812 */ /* 0x000fe200078ac0ff */
[----:B------:R-:W-:Y:S01]  /*f520*/  VIADD R8, R8, UR14 ;  /* 0x0000000e08087c36 */ /* 0x000fe20008000000 */
[----:B------:R-:W-:Y:S01]  /*f530*/  UISETP.GE.U32.AND UP0, UPT, UR14, 0x16, UPT ;  /* 0x000000160e00788c */ /* 0x000fe2000bf06070 */
[----:B------:R-:W3:Y:S01]  /*f540*/  LDL.LU R14, [R1+0x80] ;  /* 0x00008000010e7983 */ /* 0x000ee20000300800 */
[----:B------:R-:W-:Y:S01]  /*f550*/  IMAD.U32 R5, RZ, RZ, UR14 ;  /* 0x0000000eff057e24 */ /* 0x000fe2000f8e00ff */
[----:B------:R-:W-:Y:S01]  /*f560*/  ULDC.64 UR4, c[0x0][0x650] ;  /* 0x0001940000047ab9 */ /* 0x000fe20000000a00 */
[----:B------:R-:W-:Y:S01]  /*f570*/  ISETP.GT.U32.AND P1, PT, R8, 0x15, PT ;  /* 0x000000150800780c */ /* 0x000fe20003f24070 */
[----:B------:R-:W-:Y:S01]  /*f580*/  BSSY B1, `(.L_x_307) ;  /* 0x0000072000017945 */ /* 0x000fe20003800000 */
[----:B------:R-:W-:Y:S02]  /*f590*/  PLOP3.LUT P4, PT, PT, PT, UP0, 0x80, 0x0 ;  /* 0x000000000000781c */ /* 0x000fe40003f8f008 */
[----:B------:R-:W-:-:S02]  /*f5a0*/  ISETP.LT.U32.AND P1, PT, R5, 0x16, P1 ;  /* 0x000000160500780c */ /* 0x000fc40000f21070 */
[----:B------:R-:W-:Y:S01]  /*f5b0*/  PRMT R9, RZ, 0x7610, R9 ;  /* 0x00007610ff097816 */ /* 0x000fe20000000009 */
[----:B------:R-:W0:Y:S01]  /*f5c0*/  @P5 S2R R3, SR_CgaCtaId ;  /* 0x0000000000035919 */ /* 0x000e220000008800 */
[----:B------:R-:W-:-:S04]  /*f5d0*/  @P5 MOV R2, 0x400 ;  /* 0x0000040000025802 */ /* 0x000fc80000000f00 */
[----:B0-----:R-:W-:Y:S01]  /*f5e0*/  @P5 LEA R4, R3, R2, 0x18 ;  /* 0x0000000203045211 */ /* 0x001fe200078ec0ff */
[----:B------:R-:W-:-:S03]  /*f5f0*/  IMAD.WIDE.U32 R2, R8, -0x45d1745d, RZ ;  /* 0xba2e8ba308027825 */ /* 0x000fc600078e00ff */
[----:B------:R0:W-:Y:S02]  /*f600*/  @P5 SYNCS.ARRIVE.TRANS64.A1T0 RZ, [R4+URZ+0x198], RZ ;  /* 0x000198ff04ff59a7 */ /* 0x0001e4000810003f */
[----:B------:R-:W-:Y:S02]  /*f610*/  SHF.R.U32.HI R5, RZ, 0x4, R3 ;  /* 0x00000004ff057819 */ /* 0x000fe40000011603 */
[----:B------:R-:W-:Y:S02]  /*f620*/  SEL R3, RZ, 0x1, !P1 ;  /* 0x00000001ff037807 */ /* 0x000fe40004800000 */
[----:B------:R-:W-:Y:S01]  /*f630*/  PRMT R2, RZ, 0x7610, R2 ;  /* 0x00007610ff027816 */ /* 0x000fe20000000002 */
[----:B------:R-:W-:Y:S01]  /*f640*/  IMAD R8, R5, -0x16, R8 ;  /* 0xffffffea05087824 */ /* 0x000fe200078e0208 */
[----:B------:R-:W-:Y:S01]  /*f650*/  LOP3.LUT R0, R0, R3, RZ, 0x3c, !PT ;  /* 0x0000000300007212 */ /* 0x000fe200078e3cff */
[----:B0-----:R-:W-:Y:S02]  /*f660*/  IMAD.MOV.U32 R4, RZ, RZ, -0x1 ;  /* 0xffffffffff047424 */ /* 0x001fe400078e00ff */
[----:B------:R-:W-:Y:S01]  /*f670*/  IMAD.MOV.U32 R3, RZ, RZ, -0x1 ;  /* 0xffffffffff037424 */ /* 0x000fe200078e00ff */
[----:B------:R-:W-:Y:S01]  /*f680*/  @P4 LOP3.LUT R0, R0, 0x1, R5, 0x78, !PT ;  /* 0x0000000100004812 */ /* 0x000fe200078e7805 */
[----:B------:R-:W-:Y:S01]  /*f690*/  IMAD.MOV.U32 R5, RZ, RZ, -0x1 ;  /* 0xffffffffff057424 */ /* 0x000fe200078e00ff */
[----:B---3--:R-:W-:-:S04]  /*f6a0*/  IADD3 R14, P5, R14, UR20, RZ ;  /* 0x000000140e0e7c10 */ /* 0x008fc8000ffbe0ff */
[----:B--2---:R-:W-:Y:S01]  /*f6b0*/  IADD3.X R15, R15, UR15, RZ, P5, !PT ;  /* 0x0000000f0f0f7c10 */ /* 0x004fe2000affe4ff */
[----:B------:R0:W-:Y:S01]  /*f6c0*/  STL [R1+0x80], R14 ;  /* 0x0000800e01007387 */ /* 0x0001e20000100800 */
[----:B------:R-:W-:-:S03]  /*f6d0*/  ISETP.GE.U32.AND P1, PT, R14, UR4, PT ;  /* 0x000000040e007c0c */ /* 0x000fc6000bf26070 */
[----:B------:R0:W-:Y:S01]  /*f6e0*/  STL [R1+0x7c], R15 ;  /* 0x00007c0f01007387 */ /* 0x0001e20000100800 */
[----:B------:R-:W-:-:S03]  /*f6f0*/  ISETP.GE.U32.AND.EX P1, PT, R15, UR5, PT, P1 ;  /* 0x000000050f007c0c */ /* 0x000fc6000bf26110 */
[----:B------:R0:W-:Y:S04]  /*f700*/  STL [R1+0x84], R5 ;  /* 0x0000840501007387 */ /* 0x0001e80000100800 */
[----:B------:R0:W-:Y:S04]  /*f710*/  STL [R1+0x88], R4 ;  /* 0x0000880401007387 */ /* 0x0001e80000100800 */
[----:B------:R0:W-:Y:S02]  /*f720*/  STL [R1+0x78], R3 ;  /* 0x0000780301007387 */ /* 0x0001e40000100800 */
[----:B------:R-:W-:Y:S05]  /*f730*/  @P1 BRA `(.L_x_308) ;  /* 0x0000000400581947 */ /* 0x000fea0003800000 */
[----:B------:R-:W-:Y:S01]  /*f740*/  ULDC.64 UR4, c[0x0][0x628] ;  /* 0x00018a0000047ab9 */ /* 0x000fe20000000a00 */
[----:B------:R-:W1:Y:S01]  /*f750*/  S2R R12, SR_CTAID.X ;  /* 0x00000000000c7919 */ /* 0x000e620000002500 */
[----:B------:R-:W-:Y:S01]  /*f760*/  ISETP.NE.U32.AND P1, PT, RZ, UR4, PT ;  /* 0x00000004ff007c0c */ /* 0x000fe2000bf25070 */
[----:B------:R-:W-:Y:S01]  /*f770*/  ULDC UR7, c[0x0][0x630] ;  /* 0x00018c0000077ab9 */ /* 0x000fe20000000800 */
[----:B------:R-:W-:Y:S01]  /*f780*/  IMAD.MOV.U32 R2, RZ, RZ, R14 ;  /* 0x000000ffff027224 */ /* 0x000fe200078e000e */
[----:B------:R-:W2:Y:S01]  /*f790*/  S2R R10, SR_CTAID.Y ;  /* 0x00000000000a7919 */ /* 0x000ea20000002600 */
[----:B------:R-:W-:Y:S01]  /*f7a0*/  ISETP.NE.AND.EX P1, PT, RZ, UR5, PT, P1 ;  /* 0x00000005ff007c0c */ /* 0x000fe2000bf25310 */
[----:B0-----:R-:W-:-:S12]  /*f7b0*/  IMAD.MOV.U32 R3, RZ, RZ, R15 ;  /* 0x000000ffff037224 */ /* 0x001fd800078e000f */
[----:B------:R-:W-:Y:S05]  /*f7c0*/  @!P1 BRA `(.L_x_309) ;  /* 0x0000000000289947 */ /* 0x000fea0003800000 */
[----:B------:R-:W-:Y:S02]  /*f7d0*/  ULDC UR6, c[0x0][0x634] ;  /* 0x00018d0000067ab9 */ /* 0x000fe40000000800 */
[----:B------:R-:W-:-:S05]  /*f7e0*/  IADD3 R7, P1, R14, UR6, RZ ;  /* 0x000000060e077c10 */ /* 0x000fca000ff3e0ff */
[----:B------:R-:W-:-:S04]  /*f7f0*/  IMAD.X R11, RZ, RZ, R15, P1 ;  /* 0x000000ffff0b7224 */ /* 0x000fc800008e060f */
[----:B------:R-:W-:-:S04]  /*f800*/  IMAD.WIDE.U32 R4, R11, UR4, RZ ;  /* 0x000000040b047c25 */ /* 0x000fc8000f8e00ff */
[----:B------:R-:W-:-:S04]  /*f810*/  IMAD.WIDE.U32 R4, P1, R7, UR5, R4 ;  /* 0x0000000507047c25 */ /* 0x000fc8000f820004 */
[----:B------:R-:W-:-:S04]  /*f820*/  IMAD.WIDE.U32 R6, R7, UR4, RZ ;  /* 0x0000000407067c25 */ /* 0x000fc8000f8e00ff */
[----:B------:R-:W-:Y:S01]  /*f830*/  IMAD.X R3, RZ, RZ, RZ, P1 ;  /* 0x000000ffff037224 */ /* 0x000fe200008e06ff */
[----:B------:R-:W-:Y:S01]  /*f840*/  IADD3 RZ, P1, R7, R4, RZ ;  /* 0x0000000407ff7210 */ /* 0x000fe20007f3e0ff */
[----:B------:R-:W-:-:S04]  /*f850*/  IMAD.MOV.U32 R2, RZ, RZ, R5 ;  /* 0x000000ffff027224 */ /* 0x000fc800078e0005 */
[----:B------:R-:W-:-:S08]  /*f860*/  IMAD.WIDE.U32.X R2, R11, UR5, R2, P1 ;  /* 0x000000050b027c25 */ /* 0x000fd000088e0402 */
.L_x_309:
[--C-:B------:R-:W-:Y:S01]  /*f870*/  SHF.R.U64 R11, R2, UR7, R3.reuse ;  /* 0x00000007020b7c19 */ /* 0x100fe20008001203 */
[----:B------:R-:W-:Y:S01]  /*f880*/  ULDC.64 UR4, c[0x0][0x620] ;  /* 0x0001880000047ab9 */ /* 0x000fe20000000a00 */
[----:B------:R-:W-:Y:S01]  /*f890*/  SHF.R.U32.HI R2, RZ, UR7, R3 ;  /* 0x00000007ff027c19 */ /* 0x000fe20008011603 */
[----:B------:R-:W-:Y:S01]  /*f8a0*/  IMAD.MOV.U32 R3, RZ, RZ, R15 ;  /* 0x000000ffff037224 */ /* 0x000fe200078e000f */
[----:B------:R-:W-:Y:S01]  /*f8b0*/  IADD3 R5, P1, RZ, -R11, RZ ;  /* 0x8000000bff057210 */ /* 0x000fe20007f3e0ff */
[----:B------:R-:W0:Y:S01]  /*f8c0*/  LDC R7, c[0x0][0x144] ;  /* 0x00005100ff077b82 */ /* 0x000e220000000800 */
[----:B-1----:R-:W-:Y:S01]  /*f8d0*/  I2FP.F32.U32 R6, R12 ;  /* 0x0000000c00067245 */ /* 0x002fe20000201000 */
[----:B------:R-:W-:Y:S01]  /*f8e0*/  ULDC.64 UR8, c[0x0][0x640] ;  /* 0x0001900000087ab9 */ /* 0x000fe20000000a00 */
[----:B------:R-:W-:Y:S01]  /*f8f0*/  ULDC UR6, c[0x0][0x608] ;  /* 0x0001820000067ab9 */ /* 0x000fe20000000800 */
[----:B------:R-:W-:Y:S01]  /*f900*/  IMAD.X R2, RZ, RZ, ~R2, P1 ;  /* 0x000000ffff027224 */ /* 0x000fe200008e0e02 */
[----:B------:R-:W-:-:S03]  /*f910*/  ISETP.NE.U32.AND P1, PT, RZ, UR8, PT ;  /* 0x00000008ff007c0c */ /* 0x000fc6000bf25070 */
[----:B------:R-:W-:Y:S01]  /*f920*/  IMAD R4, R2, UR4, RZ ;  /* 0x0000000402047c24 */ /* 0x000fe2000f8e02ff */
[----:B------:R-:W1:Y:S01]  /*f930*/  LDC R15, c[0x0][0x148] ;  /* 0x00005200ff0f7b82 */ /* 0x000e620000000800 */
[----:B------:R-:W-:Y:S01]  /*f940*/  IMAD.MOV.U32 R2, RZ, RZ, R14 ;  /* 0x000000ffff027224 */ /* 0x000fe200078e000e */
[----:B------:R-:W-:-:S03]  /*f950*/  ISETP.NE.AND.EX P1, PT, RZ, UR9, PT, P1 ;  /* 0x00000009ff007c0c */ /* 0x000fc6000bf25310 */
[----:B------:R-:W-:Y:S01]  /*f960*/  IMAD.WIDE.U32 R2, R5, UR4, R2 ;  /* 0x0000000405027c25 */ /* 0x000fe2000f8e0002 */
[----:B------:R-:W-:-:S03]  /*f970*/  ULDC UR4, c[0x0][0x150] ;  /* 0x0000540000047ab9 */ /* 0x000fc60000000800 */
[----:B------:R-:W-:Y:S01]  /*f980*/  FMUL R6, R6, UR4 ;  /* 0x0000000406067c20 */ /* 0x000fe20008400000 */
[----:B------:R-:W-:Y:S01]  /*f990*/  IMAD R5, R5, UR5, R4 ;  /* 0x0000000505057c24 */ /* 0x000fe2000f8e0204 */
[----:B------:R-:W-:Y:S01]  /*f9a0*/  ULDC UR4, c[0x0][0x618] ;  /* 0x0001860000047ab9 */ /* 0x000fe20000000800 */
[----:B------:R-:W-:Y:S02]  /*f9b0*/  ULDC UR5, c[0x0][0x154] ;  /* 0x0000550000057ab9 */ /* 0x000fe40000000800 */
[----:B------:R-:W-:Y:S01]  /*f9c0*/  IMAD.IADD R3, R3, 0x1, R5 ;  /* 0x0000000103037824 */ /* 0x000fe200078e0205 */
[----:B------:R-:W3:Y:S04]  /*f9d0*/  F2I.U32.TRUNC.NTZ R6, R6 ;  /* 0x0000000600067305 */ /* 0x000ee8000020f000 */
[----:B------:R-:W-:-:S02]  /*f9e0*/  SHF.R.U64 R13, R2, UR4, R3 ;  /* 0x00000004020d7c19 */ /* 0x000fc40008001203 */
[----:B--2---:R-:W-:-:S05]  /*f9f0*/  I2FP.F32.U32 R2, R10 ;  /* 0x0000000a00027245 */ /* 0x004fca0000201000 */
[----:B------:R-:W-:Y:S01]  /*fa00*/  FMUL R4, R2, UR5 ;  /* 0x0000000502047c20 */ /* 0x000fe20008400000 */
[----:B------:R-:W-:Y:S01]  /*fa10*/  SHF.R.U32.HI R2, RZ, UR4, R3 ;  /* 0x00000004ff027c19 */ /* 0x000fe20008011603 */
[----:B------:R-:W-:Y:S02]  /*fa20*/  ULDC UR4, c[0x0][0x658] ;  /* 0x0001960000047ab9 */ /* 0x000fe40000000800 */
[----:B------:R2:W4:Y:S01]  /*fa30*/  F2I.U32.TRUNC.NTZ R18, R4 ;  /* 0x0000000400127305 */ /* 0x000522000020f000 */
[----:B------:R-:W-:Y:S01]  /*fa40*/  SHF.R.U64 R16, R13, UR6, R2 ;  /* 0x000000060d107c19 */ /* 0x000fe20008001202 */
[----:B---3--:R-:W-:Y:S01]  /*fa50*/  IMAD.MOV R6, RZ, RZ, -R6 ;  /* 0x000000ffff067224 */ /* 0x008fe200078e0a06 */
[----:B------:R-:W-:-:S03]  /*fa60*/  SHF.R.U32.HI R3, RZ, UR6, R2 ;  /* 0x00000006ff037c19 */ /* 0x000fc60008011602 */
[----:B0-----:R-:W-:Y:S01]  /*fa70*/  IMAD R12, R7, R6, R12 ;  /* 0x00000006070c7224 */ /* 0x001fe200078e020c */
[--C-:B------:R-:W-:Y:S02]  /*fa80*/  SHF.R.U64 R14, R16, UR4, R3.reuse ;  /* 0x00000004100e7c19 */ /* 0x100fe40008001203 */
[----:B------:R-:W-:-:S03]  /*fa90*/  SHF.R.U32.HI R3, RZ, UR4, R3 ;  /* 0x00000004ff037c19 */ /* 0x000fc60008011603 */
[----:B------:R-:W-:Y:S01]  /*faa0*/  IMAD.MOV.U32 R2, RZ, RZ, R14 ;  /* 0x000000ffff027224 */ /* 0x000fe200078e000e */
[----:B--2-4-:R-:W-:Y:S06]  /*fab0*/  @!P1 BRA `(.L_x_310) ;  /* 0x0000000000289947 */ /* 0x014fec0003800000 */
        /* <DEDUP_REMOVED lines=10> */
.L_x_310:
[----:B------:R-:W-:Y:S01]  /*fb60*/  ULDC UR4, c[0x0][0x648] ;  /* 0x0001920000047ab9 */ /* 0x000fe20000000800 */
[----:B------:R-:W-:Y:S01]  /*fb70*/  IMAD.MOV R18, RZ, RZ, -R18 ;  /* 0x000000ffff127224 */ /* 0x000fe200078e0a12 */
[----:B------:R-:W-:Y:S01]  /*fb80*/  SHF.R.U64 R3, R2, UR4, R3 ;  /* 0x0000000402037c19 */ /* 0x000fe20008001203 */
[----:B------:R-:W-:Y:S01]  /*fb90*/  ULDC UR4, c[0x0][0x638] ;  /* 0x00018e0000047ab9 */ /* 0x000fe20000000800 */
[----:B------:R-:W-:Y:S01]  /*fba0*/  LOP3.LUT R2, R16, UR19, RZ, 0xc0, !PT ;  /* 0x0000001310027c12 */ /* 0x000fe2000f8ec0ff */
[----:B-1----:R-:W-:Y:S01]  /*fbb0*/  @P2 IMAD R12, R15, R18, R10 ;  /* 0x000000120f0c2224 */ /* 0x002fe200078e020a */
[----:B------:R-:W-:Y:S01]  /*fbc0*/  LOP3.LUT R13, R13, UR18, RZ, 0xc0, !PT ;  /* 0x000000120d0d7c12 */ /* 0x000fe2000f8ec0ff */
[----:B------:R-:W-:Y:S01]  /*fbd0*/  IMAD.MOV R5, RZ, RZ, -R3 ;  /* 0x000000ffff057224 */ /* 0x000fe200078e0a03 */
[----:B------:R-:W-:Y:S01]  /*fbe0*/  ULDC UR5, c[0x0][0x610] ;  /* 0x0001840000057ab9 */ /* 0x000fe20000000800 */
[----:B------:R-:W-:Y:S02]  /*fbf0*/  IMAD R3, R3, UR22, R2 ;  /* 0x0000001603037c24 */ /* 0x000fe4000f8e0202 */
[----:B------:R-:W-:Y:S01]  /*fc00*/  IMAD R14, R5, UR4, R14 ;  /* 0x00000004050e7c24 */ /* 0x000fe2000f8e020e */
[----:B------:R-:W-:Y:S01]  /*fc10*/  ULDC UR4, c[0x0][0x600] ;  /* 0x0001800000047ab9 */ /* 0x000fe20000000800 */
[----:B------:R-:W-:-:S02]  /*fc20*/  IMAD R3, R3, UR5, R12 ;  /* 0x0000000503037c24 */ /* 0x000fc4000f8e020c */
[----:B------:R-:W-:Y:S02]  /*fc30*/  IMAD R14, R14, UR4, R13 ;  /* 0x000000040e0e7c24 */ /* 0x000fe4000f8e020d */
[----:B------:R-:W-:-:S03]  /*fc40*/  IMAD.MOV.U32 R2, RZ, RZ, 0x1 ;  /* 0x00000001ff027424 */ /* 0x000fc600078e00ff */
[----:B------:R-:W-:Y:S02]  /*fc50*/  SEL R4, R14, R3, !P2 ;  /* 0x000000030e047207 */ /* 0x000fe40005000000 */
[----:B------:R-:W-:-:S03]  /*fc60*/  SEL R3, R3, R14, !P2 ;  /* 0x0000000e03037207 */ /* 0x000fc60005000000 */
[----:B------:R1:W-:Y:S04]  /*fc70*/  STL [R1+0x88], R4 ;  /* 0x0000880401007387 */ /* 0x0003e80000100800 */
[----:B------:R1:W-:Y:S04]  /*fc80*/  STL [R1+0x78], R11 ;  /* 0x0000780b01007387 */ /* 0x0003e80000100800 */
[----:B------:R1:W-:Y:S02]  /*fc90*/  STL [R1+0x84], R3 ;  /* 0x0000840301007387 */ /* 0x0003e40000100800 */
.L_x_308:
[----:B------:R-:W-:Y:S05]  /*fca0*/  BSYNC B1 ;  /* 0x0000000000017941 */ /* 0x000fea0003800000 */
.L_x_307:
[----:B------:R-:W-:-:S13]  /*fcb0*/  LOP3.LUT P1, RZ, R2, 0xff, RZ, 0xc0, !PT ;  /* 0x000000ff02ff7812 */ /* 0x000fda000782c0ff */
[----:B------:R-:W-:Y:S05]  /*fcc0*/  @P1 BRA `(.L_x_311) ;  /* 0xfffffff4000c1947 */ /* 0x000fea000383ffff */
[----:B------:R-:W-:Y:S05]  /*fcd0*/  BSYNC B0 ;  /* 0x0000000000007941 */ /* 0x000fea0003800000 */
.L_x_299:
[----:B------:R-:W-:-:S03]  /*fce0*/  UMOV UR4, 0xffffffff ;  /* 0xffffffff00047882 */ /* 0x000fc60000000000 */
[----:B------:R-:W-:Y:S05]  /*fcf0*/  BRA.DIV UR4, `(.L_x_312) ;  /* 0x0000000e04e07947 */ /* 0x000fea000b800000 */
[----:B------:R-:W-:-:S13]  /*fd00*/  ELECT P0, URZ, PT ;  /* 0x00000000003f782f */ /* 0x000fda0003800000 */
.L_x_346:
[----:B------:R-:W-:Y:S04]  /*fd10*/  BSSY B0, `(.L_x_313) ;  /* 0x00000ce000007945 */ /* 0x000fe80003800000 */
[----:B------:R-:W-:Y:S05]  /*fd20*/  @!P0 BRA `(.L_x_314) ;  /* 0x0000000c00308947 */ /* 0x000fea0003800000 */
[----:B------:R-:W-:-:S04]  /*fd30*/  ULOP3.LUT UR4, UR13, 0x2, URZ, 0xfc, !UPT ;  /* 0x000000020d047892 */ /* 0x000fc8000f8efc3f */
[----:B------:R-:W-:-:S06]  /*fd40*/  UISETP.NE.AND UP0, UPT, UR4, 0x3, UPT ;  /* 0x000000030400788c */ /* 0x000fcc000bf05270 */
[----:B------:R-:W-:-:S13]  /*fd50*/  PLOP3.LUT P0, PT, PT, PT, UP0, 0x80, 0x0 ;  /* 0x000000000000781c */ /* 0x000fda0003f0f008 */
[----:B------:R-:W-:Y:S05]  /*fd60*/  @!P0 BRA `(.L_x_315) ;  /* 0x0000000000048947 */ /* 0x000fea0003800000 */
[----:B------:R-:W-:Y:S01]  /*fd70*/  BPT.TRAP 0x1 ;  /* 0x000000040000795c */ /* 0x000fe20000300000 */
.L_x_315:
[----:B01----:R-:W0:Y:S01]  /*fd80*/  S2R R3, SR_CgaCtaId ;  /* 0x0000000000037919 */ /* 0x003e220000008800 */
[----:B------:R-:W-:-:S04]  /*fd90*/  MOV R2, 0x400 ;  /* 0x0000040000027802 */ /* 0x000fc80000000f00 */
[----:B0-----:R-:W-:Y:S02]  /*fda0*/  LEA R3, R3, R2, 0x18 ;  /* 0x0000000203037211 */ /* 0x001fe400078ec0ff */
[----:B------:R-:W-:-:S03]  /*fdb0*/  SHF.L.U32 R2, R0, 0x1f, RZ ;  /* 0x0000001f00027819 */ /* 0x000fc600000006ff */
[----:B------:R-:W-:-:S04]  /*fdc0*/  VIADD R3, R3, 0xb0 ;  /* 0x000000b003037836 */ /* 0x000fc80000000000 */
[C---:B------:R-:W-:Y:S02]  /*fdd0*/  IMAD R7, R8.reuse, 0x8, R3 ;  /* 0x0000000808077824 */ /* 0x040fe400078e0203 */
[----:B------:R-:W-:Y:S02]  /*fde0*/  VIADD R8, R8, 0x1 ;  /* 0x0000000108087836 */ /* 0x000fe40000000000 */
[----:B------:R-:W0:Y:S03]  /*fdf0*/  SYNCS.PHASECHK.TRANS64.TRYWAIT P0, [R7+URZ], R2 ;  /* 0x00000002070075a7 */ /* 0x000e26000800017f */
[----:B------:R-:W-:-:S04]  /*fe00*/  ISETP.NE.AND P1, PT, R8, 0x16, PT ;  /* 0x000000160800780c */ /* 0x000fc80003f25270 */
[----:B------:R-:W-:Y:S02]  /*fe10*/  SEL R5, RZ, 0x1, P1 ;  /* 0x00000001ff057807 */ /* 0x000fe40000800000 */
[----:B------:R-:W-:Y:S02]  /*fe20*/  SEL R8, R8, RZ, P1 ;  /* 0x000000ff08087207 */ /* 0x000fe40000800000 */
[----:B------:R-:W-:-:S03]  /*fe30*/  LOP3.LUT R5, R0, R5, RZ, 0x3c, !PT ;  /* 0x0000000500057212 */ /* 0x000fc600078e3cff */
[----:B------:R-:W-:Y:S01]  /*fe40*/  IMAD R9, R8, 0x8, R3 ;  /* 0x0000000808097824 */ /* 0x000fe200078e0203 */
[----:B------:R-:W-:Y:S01]  /*fe50*/  SHF.L.U32 R4, R5, 0x1f, RZ ;  /* 0x0000001f05047819 */ /* 0x000fe200000006ff */
[----:B0-----:R-:W-:Y:S06]  /*fe60*/  @!P0 BRA `(.L_x_316) ;  /* 0x0000000c00a88947 */ /* 0x001fec0003800000 */
.L_x_347:
[----:B------:R-:W1:Y:S01]  /*fe70*/  SYNCS.PHASECHK.TRANS64.TRYWAIT P0, [R9+URZ], R4 ;  /* 0x00000004090075a7 */ /* 0x000e62000800017f */
[----:B------:R-:W-:-:S05]  /*fe80*/  VIADD R0, R8, 0x1 ;  /* 0x0000000108007836 */ /* 0x000fca0000000000 */
[----:B------:R-:W-:-:S04]  /*fe90*/  ISETP.NE.AND P1, PT, R0, 0x16, PT ;  /* 0x000000160000780c */ /* 0x000fc80003f25270 */
[----:B0-----:R-:W-:Y:S02]  /*fea0*/  SEL R2, RZ, 0x1, P1 ;  /* 0x00000001ff027807 */ /* 0x001fe40000800000 */
[----:B------:R-:W-:Y:S02]  /*feb0*/  SEL R0, R0, RZ, P1 ;  /* 0x000000ff00007207 */ /* 0x000fe40000800000 */
[----:B------:R-:W-:-:S03]  /*fec0*/  LOP3.LUT R7, R5, R2, RZ, 0x3c, !PT ;  /* 0x0000000205077212 */ /* 0x000fc600078e3cff */
[----:B------:R-:W-:Y:S01]  /*fed0*/  IMAD R6, R0, 0x8, R3 ;  /* 0x0000000800067824 */ /* 0x000fe200078e0203 */
[----:B------:R-:W-:Y:S01]  /*fee0*/  SHF.L.U32 R5, R7, 0x1f, RZ ;  /* 0x0000001f07057819 */ /* 0x000fe200000006ff */
[----:B-1----:R-:W-:Y:S06]  /*fef0*/  @!P0 BRA `(.L_x_317) ;  /* 0x0000000c00988947 */ /* 0x002fec0003800000 */
.L_x_348:
[----:B------:R-:W1:Y:S01]  /*ff00*/  SYNCS.PHASECHK.TRANS64.TRYWAIT P0, [R6+URZ], R5 ;  /* 0x00000005060075a7 */ /* 0x000e62000800017f */
[----:B------:R-:W-:-:S05]  /*ff10*/  VIADD R0, R0, 0x1 ;  /* 0x0000000100007836 */ /* 0x000fca0000000000 */
[----:B------:R-:W-:-:S04]  /*ff20*/  ISETP.NE.AND P1, PT, R0, 0x16, PT ;  /* 0x000000160000780c */ /* 0x000fc80003f25270 */
[----:B------:R-:W-:Y:S02]  /*ff30*/  SEL R2, RZ, 0x1, P1 ;  /* 0x00000001ff027807 */ /* 0x000fe40000800000 */
[----:B------:R-:W-:Y:S02]  /*ff40*/  SEL R0, R0, RZ, P1 ;  /* 0x000000ff00007207 */ /* 0x000fe40000800000 */
[----:B------:R-:W-:-:S03]  /*ff50*/  LOP3.LUT R7, R7, R2, RZ, 0x3c, !PT ;  /* 0x0000000207077212 */ /* 0x000fc600078e3cff */
[----:B0-----:R-:W-:Y:S01]  /*ff60*/  IMAD R9, R0, 0x8, R3 ;  /* 0x0000000800097824 */ /* 0x001fe200078e0203 */
[----:B------:R-:W-:Y:S01]  /*ff70*/  SHF.L.U32 R4, R7, 0x1f, RZ ;  /* 0x0000001f07047819 */ /* 0x000fe200000006ff */
[----:B-1----:R-:W-:Y:S06]  /*ff80*/  @!P0 BRA `(.L_x_318) ;  /* 0x0000000c00888947 */ /* 0x002fec0003800000 */
.L_x_349:
        /* <DEDUP_REMOVED lines=9> */
.L_x_350:
        /* <DEDUP_REMOVED lines=9> */
.L_x_351:
        /* <DEDUP_REMOVED lines=9> */
.L_x_352:
        /* <DEDUP_REMOVED lines=9> */
.L_x_353:
        /* <DEDUP_REMOVED lines=9> */
.L_x_354:
        /* <DEDUP_REMOVED lines=9> */
.L_x_355:
        /* <DEDUP_REMOVED lines=9> */
.L_x_356:
        /* <DEDUP_REMOVED lines=9> */
.L_x_357:
        /* <DEDUP_REMOVED lines=9> */
.L_x_358:
        /* <DEDUP_REMOVED lines=9> */
.L_x_359:
        /* <DEDUP_REMOVED lines=9> */
.L_x_360:
        /* <DEDUP_REMOVED lines=9> */
.L_x_361:
        /* <DEDUP_REMOVED lines=9> */
.L_x_362:
        /* <DEDUP_REMOVED lines=9> */
.L_x_363:
        /* <DEDUP_REMOVED lines=9> */
.L_x_364:
        /* <DEDUP_REMOVED lines=9> */
.L_x_365:
        /* <DEDUP_REMOVED lines=9> */
.L_x_366:
[----:B------:R-:W1:Y:S01]  /*10920*/  SYNCS.PHASECHK.TRANS64.TRYWAIT P0, [R6+URZ], R5 ;  /* 0x00000005060075a7 */ /* 0x000e62000800017f */
[----:B------:R-:W-:-:S05]  /*10930*/  VIADD R0, R0, 0x1 ;  /* 0x0000000100007836 */ /* 0x000fca0000000000 */
[----:B------:R-:W-:-:S04]  /*10940*/  ISETP.NE.AND P1, PT, R0, 0x16, PT ;  /* 0x000000160000780c */ /* 0x000fc80003f25270 */
[----:B------:R-:W-:Y:S02]  /*10950*/  SEL R2, RZ, 0x1, P1 ;  /* 0x00000001ff027807 */ /* 0x000fe40000800000 */
[----:B------:R-:W-:Y:S02]  /*10960*/  SEL R0, R0, RZ, P1 ;  /* 0x000000ff00007207 */ /* 0x000fe40000800000 */
[----:B------:R-:W-:Y:S01]  /*10970*/  LOP3.LUT R2, R7, R2, RZ, 0x3c, !PT ;  /* 0x0000000207027212 */ /* 0x000fe200078e3cff */
[----:B-1----:R-:W-:Y:S06]  /*10980*/  @!P0 BRA `(.L_x_336) ;  /* 0x0000000800708947 */ /* 0x002fec0003800000 */
.L_x_367:
[----:B------:R-:W-:Y:S01]  /*10990*/  IMAD R3, R0, 0x8, R3 ;  /* 0x0000000800037824 */ /* 0x000fe200078e0203 */
[----:B------:R-:W-:-:S07]  /*109a0*/  SHF.L.U32 R0, R2, 0x1f, RZ ;  /* 0x0000001f02007819 */ /* 0x000fce00000006ff */
.L_x_337:
[----:B--2---:R2:W3:Y:S02]  /*109b0*/  SYNCS.PHASECHK.TRANS64.TRYWAIT P0, [R3+URZ], R0 ;  /* 0x00000000030075a7 */ /* 0x0044e4000800017f */
[----:B---3--:R-:W-:Y:S05]  /*109c0*/  @!P0 NANOSLEEP.SYNCS 0x989680 ;  /* 0x009896800000895d */ /* 0x008fea0003900000 */
[----:B------:R-:W3:Y:S02]  /*109d0*/  @!P0 SYNCS.PHASECHK.TRANS64 P0, [R3+URZ], R0 ;  /* 0x00000000030085a7 */ /* 0x000ee4000800007f */
[----:B---3--:R-:W-:Y:S05]  /*109e0*/  @!P0 BRA `(.L_x_337) ;  /* 0xfffffffc00f08947 */ /* 0x008fea000383ffff */
.L_x_314:
[----:B------:R-:W-:Y:S05]  /*109f0*/  BSYNC B0 ;  /* 0x0000000000007941 */ /* 0x000fea0003800000 */
.L_x_313:
[----:B------:R-:W-:Y:S05]  /*10a00*/  EXIT ;  /* 0x000000000000794d */ /* 0x000fea0003800000 */
.L_x_16:
[----:B---3--:R-:W-:-:S04]  /*10a10*/  IMAD.U32 R3, RZ, RZ, UR17 ;  /* 0x00000011ff037e24 */ /* 0x008fc8000f8e00ff */
[----:B------:R3:W4:Y:S03]  /*10a20*/  SYNCS.PHASECHK.TRANS64.TRYWAIT P0, [R3+URZ+-0x8], R0 ;  /* 0xfffff800030075a7 */ /* 0x000726000800017f */
[----:B----4-:R-:W-:Y:S05]  /*10a30*/  @!P0 NANOSLEEP.SYNCS 0x989680 ;  /* 0x009896800000895d */ /* 0x010fea0003900000 */
[----:B------:R-:W4:Y:S02]  /*10a40*/  @!P0 SYNCS.PHASECHK.TRANS64 P0, [R3+URZ+-0x8], R0 ;  /* 0xfffff800030085a7 */ /* 0x000f24000800007f */
[----:B----4-:R-:W-:Y:S05]  /*10a50*/  @!P0 BRA `(.L_x_16) ;  /* 0xfffffffc00ec8947 */ /* 0x010fea000383ffff */
[----:B------:R-:W-:Y:S05]  /*10a60*/  BRA `(.L_x_338) ;  /* 0xffffff0c006c7947 */ /* 0x000fea000383ffff */
.L_x_21:
[----:B-1----:R-:W-:-:S04]  /*10a70*/  IMAD.U32 R3, RZ, RZ, UR6 ;  /* 0x00000006ff037e24 */ /* 0x002fc8000f8e00ff */
[----:B------:R1:W2:Y:S03]  /*10a80*/  SYNCS.PHASECHK.TRANS64.TRYWAIT P0, [R3+URZ], R0 ;  /* 0x00000000030075a7 */ /* 0x0002a6000800017f */
[----:B--2---:R-:W-:Y:S05]  /*10a90*/  @!P0 NANOSLEEP.SYNCS 0x989680 ;  /* 0x009896800000895d */ /* 0x004fea0003900000 */
[----:B------:R-:W2:Y:S02]  /*10aa0*/  @!P0 SYNCS.PHASECHK.TRANS64 P0, [R3+URZ], R0 ;  /* 0x00000000030085a7 */ /* 0x000ea4000800007f */
[----:B--2---:R-:W-:Y:S05]  /*10ab0*/  @!P0 BRA `(.L_x_21) ;  /* 0xfffffffc00ec8947 */ /* 0x004fea000383ffff */
[----:B------:R-:W-:Y:S05]  /*10ac0*/  BRA `(.L_x_20) ;  /* 0xffffff1400d87947 */ /* 0x000fea000383ffff */
.L_x_27:
[----:B-----5:R1:W-:Y:S02]  /*10ad0*/  STL [R1+0x9c], R0 ;  /* 0x00009c0001007387 */ /* 0x0203e40000100800 */
[----:B-1----:R-:W-:-:S04]  /*10ae0*/  IMAD.U32 R0, RZ, RZ, UR9 ;  /* 0x00000009ff007e24 */ /* 0x002fc8000f8e00ff */
[----:B------:R1:W3:Y:S03]  /*10af0*/  SYNCS.PHASECHK.TRANS64.TRYWAIT P0, [R0+URZ], R229 ;  /* 0x000000e5000075a7 */ /* 0x0002e6000800017f */
[----:B---3--:R-:W-:Y:S05]  /*10b00*/  @!P0 NANOSLEEP.SYNCS 0x989680 ;  /* 0x009896800000895d */ /* 0x008fea0003900000 */
[----:B------:R1:W3:Y:S02]  /*10b10*/  @!P0 SYNCS.PHASECHK.TRANS64 P0, [R0+URZ], R229 ;  /* 0x000000e5000085a7 */ /* 0x0002e4000800007f */
[----:B-1----:R1:W5:Y:S02]  /*10b20*/  LDL.LU R0, [R1+0x9c] ;  /* 0x00009c0001007983 */ /* 0x0023640000300800 */
[----:B-1-3--:R-:W-:Y:S05]  /*10b30*/  @!P0 BRA `(.L_x_27) ;  /* 0xfffffffc00e48947 */ /* 0x00afea000383ffff */
[----:B------:R-:W-:Y:S05]  /*10b40*/  BRA `(.L_x_26) ;  /* 0xffffff28002c7947 */ /* 0x000fea000383ffff */
.L_x_35:
[----:B---3--:R-:W-:-:S04]  /*10b50*/  IMAD.U32 R25, RZ, RZ, UR17 ;  /* 0x00000011ff197e24 */ /* 0x008fc8000f8e00ff */
[----:B------:R3:W4:Y:S03]  /*10b60*/  SYNCS.PHASECHK.TRANS64.TRYWAIT P0, [R25+URZ+0x8], R24 ;  /* 0x00000818190075a7 */ /* 0x000726000800017f */
[----:B----4-:R-:W-:Y:S05]  /*10b70*/  @!P0 NANOSLEEP.SYNCS 0x989680 ;  /* 0x009896800000895d */ /* 0x010fea0003900000 */
[----:B------:R-:W4:Y:S02]  /*10b80*/  @!P0 SYNCS.PHASECHK.TRANS64 P0, [R25+URZ+0x8], R24 ;  /* 0x00000818190085a7 */ /* 0x000f24000800007f */
[----:B----4-:R-:W-:Y:S05]  /*10b90*/  @!P0 BRA `(.L_x_35) ;  /* 0xfffffffc00ec8947 */ /* 0x010fea000383ffff */
[----:B------:R-:W-:Y:S05]  /*10ba0*/  BRA `(.L_x_339) ;  /* 0xffffff4800f07947 */ /* 0x000fea000383ffff */
.L_x_300:
[----:B------:R-:W-:Y:S01]  /*10bb0*/  BSSY B1, `(.L_x_340) ;  /* 0x0000006000017945 */ /* 0x000fe20003800000 */
[----:B------:R-:W-:-:S07]  /*10bc0*/  IMAD.MOV.U32 R2, RZ, RZ, -0x1 ;  /* 0xffffffffff027424 */ /* 0x000fce00078e00ff */
[----:B------:R-:W-:Y:S05]  /*10bd0*/  WARPSYNC.COLLECTIVE R2, `(.L_x_341) ;  /* 0x00000000020c7348 */ /* 0x000fea0003c00000 */
[----:B------:R-:W-:Y:S02]  /*10be0*/  ELECT P1, UR62, PT ;  /* 0x00000000003e782f */ /* 0x000fe40003820000 */
[----:B------:R-:W-:Y:S01]  /*10bf0*/  MOV R2, UR62 ;  /* 0x0000003e00027c02 */ /* 0x000fe20008000f00 */
[----:B------:R-:W-:Y:S10]  /*10c00*/  ENDCOLLECTIVE ;  /* 0x000000000000791b */ /* 0x000ff40003800000 */
.L_x_341:
[----:B------:R-:W-:Y:S05]  /*10c10*/  BSYNC B1 ;  /* 0x0000000000017941 */ /* 0x000fea0003800000 */
.L_x_340:
[----:B------:R-:W-:Y:S05]  /*10c20*/  BRA `(.L_x_342) ;  /* 0xffffffe400407947 */ /* 0x000fea000383ffff */
.L_x_303:
[----:B-1----:R1:W2:Y:S02]  /*10c30*/  SYNCS.PHASECHK.TRANS64.TRYWAIT P1, [R11+URZ+0xb0], R4 ;  /* 0x0000b0040b0075a7 */ /* 0x0022a4000802017f */
[----:B--2---:R-:W-:Y:S05]  /*10c40*/  @!P1 NANOSLEEP.SYNCS 0x989680 ;  /* 0x009896800000995d */ /* 0x004fea0003900000 */
[----:B------:R-:W2:Y:S02]  /*10c50*/  @!P1 SYNCS.PHASECHK.TRANS64 P1, [R11+URZ+0xb0], R4 ;  /* 0x0000b0040b0095a7 */ /* 0x000ea4000802007f */
[----:B--2---:R-:W-:Y:S05]  /*10c60*/  @!P1 BRA `(.L_x_303) ;  /* 0xfffffffc00f09947 */ /* 0x004fea000383ffff */
[----:B------:R-:W-:Y:S05]  /*10c70*/  BRA `(.L_x_343) ;  /* 0xffffffe4007c7947 */ /* 0x000fea000383ffff */
.L_x_312:
[----:B------:R-:W-:Y:S01]  /*10c80*/  BSSY B0, `(.L_x_344) ;  /* 0x0000006000007945 */ /* 0x000fe20003800000 */
[----:B------:R-:W-:-:S07]  /*10c90*/  IMAD.MOV.U32 R2, RZ, RZ, -0x1 ;  /* 0xffffffffff027424 */ /* 0x000fce00078e00ff */
[----:B01----:R-:W-:Y:S05]  /*10ca0*/  WARPSYNC.COLLECTIVE R2, `(.L_x_345) ;  /* 0x00000000020c7348 */ /* 0x003fea0003c00000 */
[----:B------:R-:W-:Y:S02]  /*10cb0*/  ELECT P1, UR62, PT ;  /* 0x00000000003e782f */ /* 0x000fe40003820000 */
[----:B------:R-:W-:Y:S01]  /*10cc0*/  MOV R2, UR62 ;  /* 0x0000003e00027c02 */ /* 0x000fe20008000f00 */
[----:B01----:R-:W-:Y:S10]  /*10cd0*/  ENDCOLLECTIVE ;  /* 0x000000000000791b */ /* 0x003ff40003800000 */
.L_x_345:
[----:B------:R-:W-:Y:S05]  /*10ce0*/  BSYNC B0 ;  /* 0x0000000000007941 */ /* 0x000fea0003800000 */
.L_x_344:
[----:B------:R-:W-:Y:S01]  /*10cf0*/  PLOP3.LUT P0, PT, P1, PT, PT, 0x80, 0x0 ;  /* 0x000000000000781c */ /* 0x000fe20000f0f070 */
[----:B------:R-:W-:-:S12]  /*10d00*/  BRA `(.L_x_346) ;  /* 0xfffffff000007947 */ /* 0x000fd8000383ffff */
.L_x_316:
[----:B0-----:R0:W1:Y:S02]  /*10d10*/  SYNCS.PHASECHK.TRANS64.TRYWAIT P0, [R7+URZ], R2 ;  /* 0x00000002070075a7 */ /* 0x001064000800017f */
[----:B-1----:R-:W-:Y:S05]  /*10d20*/  @!P0 NANOSLEEP.SYNCS 0x989680 ;  /* 0x009896800000895d */ /* 0x002fea0003900000 */
[----:B------:R-:W1:Y:S02]  /*10d30*/  @!P0 SYNCS.PHASECHK.TRANS64 P0, [R7+URZ], R2 ;  /* 0x00000002070085a7 */ /* 0x000e64000800007f */
[----:B-1----:R-:W-:Y:S05]  /*10d40*/  @!P0 BRA `(.L_x_316) ;  /* 0xfffffffc00f08947 */ /* 0x002fea000383ffff */
[----:B------:R-:W-:Y:S05]  /*10d50*/  BRA `(.L_x_347) ;  /* 0xfffffff000447947 */ /* 0x000fea000383ffff */
.L_x_317:
[----:B0-----:R0:W1:Y:S02]  /*10d60*/  SYNCS.PHASECHK.TRANS64.TRYWAIT P0, [R9+URZ], R4 ;  /* 0x00000004090075a7 */ /* 0x001064000800017f */
[----:B-1----:R-:W-:Y:S05]  /*10d70*/  @!P0 NANOSLEEP.SYNCS 0x989680 ;  /* 0x009896800000895d */ /* 0x002fea0003900000 */
[----:B------:R-:W1:Y:S02]  /*10d80*/  @!P0 SYNCS.PHASECHK.TRANS64 P0, [R9+URZ], R4 ;  /* 0x00000004090085a7 */ /* 0x000e64000800007f */
[----:B-1----:R-:W-:Y:S05]  /*10d90*/  @!P0 BRA `(.L_x_317) ;  /* 0xfffffffc00f08947 */ /* 0x002fea000383ffff */
[----:B------:R-:W-:Y:S05]  /*10da0*/  BRA `(.L_x_348) ;  /* 0xfffffff000547947 */ /* 0x000fea000383ffff */
.L_x_318:
[----:B0-----:R0:W1:Y:S02]  /*10db0*/  SYNCS.PHASECHK.TRANS64.TRYWAIT P0, [R6+URZ], R5 ;  /* 0x00000005060075a7 */ /* 0x001064000800017f */
[----:B-1----:R-:W-:Y:S05]  /*10dc0*/  @!P0 NANOSLEEP.SYNCS 0x989680 ;  /* 0x009896800000895d */ /* 0x002fea0003900000 */
[----:B------:R-:W1:Y:S02]  /*10dd0*/  @!P0 SYNCS.PHASECHK.TRANS64 P0, [R6+URZ], R5 ;  /* 0x00000005060085a7 */ /* 0x000e64000800007f */
[----:B-1----:R-:W-:Y:S05]  /*10de0*/  @!P0 BRA `(.L_x_318) ;  /* 0xfffffffc00f08947 */ /* 0x002fea000383ffff */
[----:B------:R-:W-:Y:S05]  /*10df0*/  BRA `(.L_x_349) ;  /* 0xfffffff000647947 */ /* 0x000fea000383ffff */
.L_x_319:
[----:B0-----:R0:W1:Y:S02]  /*10e00*/  SYNCS.PHASECHK.TRANS64.TRYWAIT P0, [R9+URZ], R4 ;  /* 0x00000004090075a7 */ /* 0x001064000800017f */
[----:B-1----:R-:W-:Y:S05]  /*10e10*/  @!P0 NANOSLEEP.SYNCS 0x989680 ;  /* 0x009896800000895d */ /* 0x002fea0003900000 */
[----:B------:R-:W1:Y:S02]  /*10e20*/  @!P0 SYNCS.PHASECHK.TRANS64 P0, [R9+URZ], R4 ;  /* 0x00000004090085a7 */ /* 0x000e64000800007f */
[----:B-1----:R-:W-:Y:S05]  /*10e30*/  @!P0 BRA `(.L_x_319) ;  /* 0xfffffffc00f08947 */ /* 0x002fea000383ffff */
[----:B------:R-:W-:Y:S05]  /*10e40*/  BRA `(.L_x_350) ;  /* 0xfffffff000747947 */ /* 0x000fea000383ffff */
.L_x_320:
[----:B0-----:R0:W1:Y:S02]  /*10e50*/  SYNCS.PHASECHK.TRANS64.TRYWAIT P0, [R6+URZ], R5 ;  /* 0x00000005060075a7 */ /* 0x001064000800017f */
[----:B-1----:R-:W-:Y:S05]  /*10e60*/  @!P0 NANOSLEEP.SYNCS 0x989680 ;  /* 0x009896800000895d */ /* 0x002fea0003900000 */
[----:B------:R-:W1:Y:S02]  /*10e70*/  @!P0 SYNCS.PHASECHK.TRANS64 P0, [R6+URZ], R5 ;  /* 0x00000005060085a7 */ /* 0x000e64000800007f */
[----:B-1----:R-:W-:Y:S05]  /*10e80*/  @!P0 BRA `(.L_x_320) ;  /* 0xfffffffc00f08947 */ /* 0x002fea000383ffff */
[----:B------:R-:W-:Y:S05]  /*10e90*/  BRA `(.L_x_351) ;  /* 0xfffffff000847947 */ /* 0x000fea000383ffff */
.L_x_321:
[----:B0-----:R0:W1:Y:S02]  /*10ea0*/  SYNCS.PHASECHK.TRANS64.TRYWAIT P0, [R9+URZ], R4 ;  /* 0x00000004090075a7 */ /* 0x001064000800017f */
[----:B-1----:R-:W-:Y:S05]  /*10eb0*/  @!P0 NANOSLEEP.SYNCS 0x989680 ;  /* 0x009896800000895d */ /* 0x002fea0003900000 */
[----:B------:R-:W1:Y:S02]  /*10ec0*/  @!P0 SYNCS.PHASECHK.TRANS64 P0, [R9+URZ], R4 ;  /* 0x00000004090085a7 */ /* 0x000e64000800007f */
[----:B-1----:R-:W-:Y:S05]  /*10ed0*/  @!P0 BRA `(.L_x_321) ;  /* 0xfffffffc00f08947 */ /* 0x002fea000383ffff */
[----:B------:R-:W-:Y:S05]  /*10ee0*/  BRA `(.L_x_352) ;  /* 0xfffffff000947947 */ /* 0x000fea000383ffff */
.L_x_322:
[----:B0-----:R0:W1:Y:S02]  /*10ef0*/  SYNCS.PHASECHK.TRANS64.TRYWAIT P0, [R6+URZ], R5 ;  /* 0x00000005060075a7 */ /* 0x001064000800017f */
[----:B-1----:R-:W-:Y:S05]  /*10f00*/  @!P0 NANOSLEEP.SYNCS 0x989680 ;  /* 0x009896800000895d */ /* 0x002fea0003900000 */
[----:B------:R-:W1:Y:S02]  /*10f10*/  @!P0 SYNCS.PHASECHK.TRANS64 P0, [R6+URZ], R5 ;  /* 0x00000005060085a7 */ /* 0x000e64000800007f */
[----:B-1----:R-:W-:Y:S05]  /*10f20*/  @!P0 BRA `(.L_x_322) ;  /* 0xfffffffc00f08947 */ /* 0x002fea000383ffff */
[----:B------:R-:W-:Y:S05]  /*10f30*/  BRA `(.L_x_353) ;  /* 0xfffffff000a47947 */ /* 0x000fea000383ffff */
.L_x_323:
[----:B0-----:R0:W1:Y:S02]  /*10f40*/  SYNCS.PHASECHK.TRANS64.TRYWAIT P0, [R9+URZ], R4 ;  /* 0x00000004090075a7 */ /* 0x001064000800017f */
[----:B-1----:R-:W-:Y:S05]  /*10f50*/  @!P0 NANOSLEEP.SYNCS 0x989680 ;  /* 0x009896800000895d */ /* 0x002fea0003900000 */
[----:B------:R-:W1:Y:S02]  /*10f60*/  @!P0 SYNCS.PHASECHK.TRANS64 P0, [R9+URZ], R4 ;  /* 0x00000004090085a7 */ /* 0x000e64000800007f */
[----:B-1----:R-:W-:Y:S05]  /*10f70*/  @!P0 BRA `(.L_x_323) ;  /* 0xfffffffc00f08947 */ /* 0x002fea000383ffff */
[----:B------:R-:W-:Y:S05]  /*10f80*/  BRA `(.L_x_354) ;  /* 0xfffffff000b47947 */ /* 0x000fea000383ffff */
.L_x_324:
[----:B0-----:R0:W1:Y:S02]  /*10f90*/  SYNCS.PHASECHK.TRANS64.TRYWAIT P0, [R6+URZ], R5 ;  /* 0x00000005060075a7 */ /* 0x001064000800017f */
[----:B-1----:R-:W-:Y:S05]  /*10fa0*/  @!P0 NANOSLEEP.SYNCS 0x989680 ;  /* 0x009896800000895d */ /* 0x002fea0003900000 */
[----:B------:R-:W1:Y:S02]  /*10fb0*/  @!P0 SYNCS.PHASECHK.TRANS64 P0, [R6+URZ], R5 ;  /* 0x00000005060085a7 */ /* 0x000e64000800007f */
[----:B-1----:R-:W-:Y:S05]  /*10fc0*/  @!P0 BRA `(.L_x_324) ;  /* 0xfffffffc00f08947 */ /* 0x002fea000383ffff */
[----:B------:R-:W-:Y:S05]  /*10fd0*/  BRA `(.L_x_355) ;  /* 0xfffffff000c47947 */ /* 0x000fea000383ffff */
.L_x_325:
[----:B0-----:R0:W1:Y:S02]  /*10fe0*/  SYNCS.PHASECHK.TRANS64.TRYWAIT P0, [R9+URZ], R4 ;  /* 0x00000004090075a7 */ /* 0x001064000800017f */
[----:B-1----:R-:W-:Y:S05]  /*10ff0*/  @!P0 NANOSLEEP.SYNCS 0x989680 ;  /* 0x009896800000895d */ /* 0x002fea0003900000 */
[----:B------:R-:W1:Y:S02]  /*11000*/  @!P0 SYNCS.PHASECHK.TRANS64 P0, [R9+URZ], R4 ;  /* 0x00000004090085a7 */ /* 0x000e64000800007f */
[----:B-1----:R-:W-:Y:S05]  /*11010*/  @!P0 BRA `(.L_x_325) ;  /* 0xfffffffc00f08947 */ /* 0x002fea000383ffff */
[----:B------:R-:W-:Y:S05]  /*11020*/  BRA `(.L_x_356) ;  /* 0xfffffff000d47947 */ /* 0x000fea000383ffff */
.L_x_326:
[----:B0-----:R0:W1:Y:S02]  /*11030*/  SYNCS.PHASECHK.TRANS64.TRYWAIT P0, [R6+URZ], R5 ;  /* 0x00000005060075a7 */ /* 0x001064000800017f */
[----:B-1----:R-:W-:Y:S05]  /*11040*/  @!P0 NANOSLEEP.SYNCS 0x989680 ;  /* 0x009896800000895d */ /* 0x002fea0003900000 */
[----:B------:R-:W1:Y:S02]  /*11050*/  @!P0 SYNCS.PHASECHK.TRANS64 P0, [R6+URZ], R5 ;  /* 0x00000005060085a7 */ /* 0x000e64000800007f */
[----:B-1----:R-:W-:Y:S05]  /*11060*/  @!P0 BRA `(.L_x_326) ;  /* 0xfffffffc00f08947 */ /* 0x002fea000383ffff */
[----:B------:R-:W-:Y:S05]  /*11070*/  BRA `(.L_x_357) ;  /* 0xfffffff000e47947 */ /* 0x000fea000383ffff */
.L_x_327:
[----:B0-----:R0:W1:Y:S02]  /*11080*/  SYNCS.PHASECHK.TRANS64.TRYWAIT P0, [R9+URZ], R4 ;  /* 0x00000004090075a7 */ /* 0x001064000800017f */
[----:B-1----:R-:W-:Y:S05]  /*11090*/  @!P0 NANOSLEEP.SYNCS 0x989680 ;  /* 0x009896800000895d */ /* 0x002fea0003900000 */
[----:B------:R-:W1:Y:S02]  /*110a0*/  @!P0 SYNCS.PHASECHK.TRANS64 P0, [R9+URZ], R4 ;  /* 0x00000004090085a7 */ /* 0x000e64000800007f */
[----:B-1----:R-:W-:Y:S05]  /*110b0*/  @!P0 BRA `(.L_x_327) ;  /* 0xfffffffc00f08947 */ /* 0x002fea000383ffff */
[----:B------:R-:W-:Y:S05]  /*110c0*/  BRA `(.L_x_358) ;  /* 0xfffffff000f47947 */ /* 0x000fea000383ffff */
.L_x_328:
[----:B0-----:R0:W1:Y:S02]  /*110d0*/  SYNCS.PHASECHK.TRANS64.TRYWAIT P0, [R6+URZ], R5 ;  /* 0x00000005060075a7 */ /* 0x001064000800017f */
[----:B-1----:R-:W-:Y:S05]  /*110e0*/  @!P0 NANOSLEEP.SYNCS 0x989680 ;  /* 0x009896800000895d */ /* 0x002fea0003900000 */
[----:B------:R-:W1:Y:S02]  /*110f0*/  @!P0 SYNCS.PHASECHK.TRANS64 P0, [R6+URZ], R5 ;  /* 0x00000005060085a7 */ /* 0x000e64000800007f */
[----:B-1----:R-:W-:Y:S05]  /*11100*/  @!P0 BRA `(.L_x_328) ;  /* 0xfffffffc00f08947 */ /* 0x002fea000383ffff */
[----:B------:R-:W-:Y:S05]  /*11110*/  BRA `(.L_x_359) ;  /* 0xfffffff400047947 */ /* 0x000fea000383ffff */
.L_x_329:
[----:B0-----:R0:W1:Y:S02]  /*11120*/  SYNCS.PHASECHK.TRANS64.TRYWAIT P0, [R9+URZ], R4 ;  /* 0x00000004090075a7 */ /* 0x001064000800017f */
[----:B-1----:R-:W-:Y:S05]  /*11130*/  @!P0 NANOSLEEP.SYNCS 0x989680 ;  /* 0x009896800000895d */ /* 0x002fea0003900000 */
[----:B------:R-:W1:Y:S02]  /*11140*/  @!P0 SYNCS.PHASECHK.TRANS64 P0, [R9+URZ], R4 ;  /* 0x00000004090085a7 */ /* 0x000e64000800007f */
[----:B-1----:R-:W-:Y:S05]  /*11150*/  @!P0 BRA `(.L_x_329) ;  /* 0xfffffffc00f08947 */ /* 0x002fea000383ffff */
[----:B------:R-:W-:Y:S05]  /*11160*/  BRA `(.L_x_360) ;  /* 0xfffffff400147947 */ /* 0x000fea000383ffff */
.L_x_330:
[----:B0-----:R0:W1:Y:S02]  /*11170*/  SYNCS.PHASECHK.TRANS64.TRYWAIT P0, [R6+URZ], R5 ;  /* 0x00000005060075a7 */ /* 0x001064000800017f */
[----:B-1----:R-:W-:Y:S05]  /*11180*/  @!P0 NANOSLEEP.SYNCS 0x989680 ;  /* 0x009896800000895d */ /* 0x002fea0003900000 */
[----:B------:R-:W1:Y:S02]  /*11190*/  @!P0 SYNCS.PHASECHK.TRANS64 P0, [R6+URZ], R5 ;  /* 0x00000005060085a7 */ /* 0x000e64000800007f */
[----:B-1----:R-:W-:Y:S05]  /*111a0*/  @!P0 BRA `(.L_x_330) ;  /* 0xfffffffc00f08947 */ /* 0x002fea000383ffff */
[----:B------:R-:W-:Y:S05]  /*111b0*/  BRA `(.L_x_361) ;  /* 0xfffffff400247947 */ /* 0x000fea000383ffff */
.L_x_331:
[----:B0-----:R0:W1:Y:S02]  /*111c0*/  SYNCS.PHASECHK.TRANS64.TRYWAIT P0, [R9+URZ], R4 ;  /* 0x00000004090075a7 */ /* 0x001064000800017f */
[----:B-1----:R-:W-:Y:S05]  /*111d0*/  @!P0 NANOSLEEP.SYNCS 0x989680 ;  /* 0x009896800000895d */ /* 0x002fea0003900000 */
[----:B------:R-:W1:Y:S02]  /*111e0*/  @!P0 SYNCS.PHASECHK.TRANS64 P0, [R9+URZ], R4 ;  /* 0x00000004090085a7 */ /* 0x000e64000800007f */
[----:B-1----:R-:W-:Y:S05]  /*111f0*/  @!P0 BRA `(.L_x_331) ;  /* 0xfffffffc00f08947 */ /* 0x002fea000383ffff */
[----:B------:R-:W-:Y:S05]  /*11200*/  BRA `(.L_x_362) ;  /* 0xfffffff400347947 */ /* 0x000fea000383ffff */
.L_x_332:
[----:B0-----:R0:W1:Y:S02]  /*11210*/  SYNCS.PHASECHK.TRANS64.TRYWAIT P0, [R6+URZ], R5 ;  /* 0x00000005060075a7 */ /* 0x001064000800017f */
[----:B-1----:R-:W-:Y:S05]  /*11220*/  @!P0 NANOSLEEP.SYNCS 0x989680 ;  /* 0x009896800000895d */ /* 0x002fea0003900000 */
[----:B------:R-:W1:Y:S02]  /*11230*/  @!P0 SYNCS.PHASECHK.TRANS64 P0, [R6+URZ], R5 ;  /* 0x00000005060085a7 */ /* 0x000e64000800007f */
[----:B-1----:R-:W-:Y:S05]  /*11240*/  @!P0 BRA `(.L_x_332) ;  /* 0xfffffffc00f08947 */ /* 0x002fea000383ffff */
[----:B------:R-:W-:Y:S05]  /*11250*/  BRA `(.L_x_363) ;  /* 0xfffffff400447947 */ /* 0x000fea000383ffff */
.L_x_333:
[----:B0-----:R0:W1:Y:S02]  /*11260*/  SYNCS.PHASECHK.TRANS64.TRYWAIT P0, [R9+URZ], R4 ;  /* 0x00000004090075a7 */ /* 0x001064000800017f */
[----:B-1----:R-:W-:Y:S05]  /*11270*/  @!P0 NANOSLEEP.SYNCS 0x989680 ;  /* 0x009896800000895d */ /* 0x002fea0003900000 */
[----:B------:R-:W1:Y:S02]  /*11280*/  @!P0 SYNCS.PHASECHK.TRANS64 P0, [R9+URZ], R4 ;  /* 0x00000004090085a7 */ /* 0x000e64000800007f */
[----:B-1----:R-:W-:Y:S05]  /*11290*/  @!P0 BRA `(.L_x_333) ;  /* 0xfffffffc00f08947 */ /* 0x002fea000383ffff */
[----:B------:R-:W-:Y:S05]  /*112a0*/  BRA `(.L_x_364) ;  /* 0xfffffff400547947 */ /* 0x000fea000383ffff */
.L_x_334:
[----:B0-----:R0:W1:Y:S02]  /*112b0*/  SYNCS.PHASECHK.TRANS64.TRYWAIT P0, [R6+URZ], R5 ;  /* 0x00000005060075a7 */ /* 0x001064000800017f */
[----:B-1----:R-:W-:Y:S05]  /*112c0*/  @!P0 NANOSLEEP.SYNCS 0x989680 ;  /* 0x009896800000895d */ /* 0x002fea0003900000 */
[----:B------:R-:W1:Y:S02]  /*112d0*/  @!P0 SYNCS.PHASECHK.TRANS64 P0, [R6+URZ], R5 ;  /* 0x00000005060085a7 */ /* 0x000e64000800007f */
[----:B-1----:R-:W-:Y:S05]  /*112e0*/  @!P0 BRA `(.L_x_334) ;  /* 0xfffffffc00f08947 */ /* 0x002fea000383ffff */
[----:B------:R-:W-:Y:S05]  /*112f0*/  BRA `(.L_x_365) ;  /* 0xfffffff400647947 */ /* 0x000fea000383ffff */
.L_x_335:
[----:B0-----:R0:W1:Y:S02]  /*11300*/  SYNCS.PHASECHK.TRANS64.TRYWAIT P0, [R9+URZ], R4 ;  /* 0x00000004090075a7 */ /* 0x001064000800017f */
[----:B-1----:R-:W-:Y:S05]  /*11310*/  @!P0 NANOSLEEP.SYNCS 0x989680 ;  /* 0x009896800000895d */ /* 0x002fea0003900000 */
[----:B------:R-:W1:Y:S02]  /*11320*/  @!P0 SYNCS.PHASECHK.TRANS64 P0, [R9+URZ], R4 ;  /* 0x00000004090085a7 */ /* 0x000e64000800007f */
[----:B-1----:R-:W-:Y:S05]  /*11330*/  @!P0 BRA `(.L_x_335) ;  /* 0xfffffffc00f08947 */ /* 0x002fea000383ffff */
[----:B------:R-:W-:Y:S05]  /*11340*/  BRA `(.L_x_366) ;  /* 0xfffffff400747947 */ /* 0x000fea000383ffff */
.L_x_336:
[----:B-1----:R1:W2:Y:S02]  /*11350*/  SYNCS.PHASECHK.TRANS64.TRYWAIT P0, [R6+URZ], R5 ;  /* 0x00000005060075a7 */ /* 0x0022a4000800017f */
[----:B--2---:R-:W-:Y:S05]  /*11360*/  @!P0 NANOSLEEP.SYNCS 0x989680 ;  /* 0x009896800000895d */ /* 0x004fea0003900000 */
[----:B------:R-:W2:Y:S02]  /*11370*/  @!P0 SYNCS.PHASECHK.TRANS64 P0, [R6+URZ], R5 ;  /* 0x00000005060085a7 */ /* 0x000ea4000800007f */
[----:B--2---:R-:W-:Y:S05]  /*11380*/  @!P0 BRA `(.L_x_336) ;  /* 0xfffffffc00f08947 */ /* 0x004fea000383ffff */
[----:B------:R-:W-:Y:S05]  /*11390*/  BRA `(.L_x_367) ;  /* 0xfffffff4007c7947 */ /* 0x000fea000383ffff */
.L_x_368:
[----:B------:R-:W-:-:S00]  /*113a0*/  BRA `(.L_x_368) ;  /* 0xfffffffc00fc7947 */ /* 0x000fc0000383ffff */
[----:B------:R-:W-:-:S00]  /*113b0*/  NOP ;  /* 0x0000000000007918 */ /* 0x000fc00000000000 */
        /* <DEDUP_REMOVED lines=12> */
.L_x_369:


//--------------------- .nv.shared._ZN7cutlass13device_kernelINS_4gemm6kernel13GemmUniversalIN4cute5tupleIJiiiiEEENS1_10collective13CollectiveMmaINS1_37MainloopSm90TmaGmmaWarpSpecializedFP8ILi22ENS5_IJNS4_1CILi1EEESB_SB_EEENS1_32KernelTmaWarpSpecializedPingpongEEENS5_IJNSA_ILi64EEENSA_ILi256EEENSA_ILi32EEEEEENS_12float_e4m3_tENS5_IJlSB_lEEESJ_SK_NS4_8TiledMMAINS4_8MMA_AtomIJNS4_4SM904GMMA31MMA_64x256x32_F32E4M3E4M3_SS_TNILNSO_7ScaleInE1ELSQ_1EEEEEENS4_6LayoutISC_NS5_IJNSA_ILi0EEESU_SU_EEEEENS5_IJNS4_10UnderscoreESX_SX_EEEEENS4_13SM90_TMA_LOADENS4_14ComposedLayoutINS4_7SwizzleILi1ELi4ELi3EEENS4_18smem_ptr_flag_bitsILi8EEENST_INS5_IJNSA_ILi8EEESH_EEENS5_IJSH_SB_EEEEEEEvNS4_8identityES10_S1A_vS1B_EENS_8epilogue10collective6detail29Sm90TmaWarpSpecializedAdapterINS1E_15DefaultEpilogueISJ_SK_SK_NS1D_6thread17LinearCombinationISJ_Li1EffLNS1I_9ScaleType4KindE0ELNS_15FloatRoundStyleE2ESJ_EENS1_15EpilogueDefaultEEEEEvvEEEEvNT_6ParamsE --------------------------
	.section	.nv.shared._ZN7cutlass13device_kernelINS_4gemm6kernel13GemmUniversalIN4cute5tupleIJiiiiEEENS1_10collective13CollectiveMmaINS1_37MainloopSm90TmaGmmaWarpSpecializedFP8ILi22ENS5_IJNS4_1CILi1EEESB_SB_EEENS1_32KernelTmaWarpSpecializedPingpongEEENS5_IJNSA_ILi64EEENSA_ILi256EEENSA_ILi32EEEEEENS_12float_e4m3_tENS5_IJlSB_lEEESJ_SK_NS4_8TiledMMAINS4_8MMA_AtomIJNS4_4SM904GMMA31MMA_64x256x32_F32E4M3E4M3_SS_TNILNSO_7ScaleInE1ELSQ_1EEEEEENS4_6LayoutISC_NS5_IJNSA_ILi0EEESU_SU_EEEEENS5_IJNS4_10UnderscoreESX_SX_EEEEENS4_13SM90_TMA_LOADENS4_14ComposedLayoutINS4_7SwizzleILi1ELi4ELi3EEENS4_18smem_ptr_flag_bitsILi8EEENST_INS5_IJNSA_ILi8EEESH_EEENS5_IJSH_SB_EEEEEEEvNS4_8identityES10_S1A_vS1B_EENS_8epilogue10collective6detail29Sm90TmaWarpSpecializedAdapterINS1E_15DefaultEpilogueISJ_SK_SK_NS1D_6thread17LinearCombinationISJ_Li1EffLNS1I_9ScaleType4KindE0ELNS_15FloatRoundStyleE2ESJ_EENS1_15EpilogueDefaultEEEEEvvEEEEvNT_6ParamsE,"aw",@nobits
	.sectionflags	@""
	.align	16
	.zero		1024


//--------------------- .nv.shared.reserved.0     --------------------------
	.section	.nv.shared.reserved.0,"aw",@nobits
	.weak		__nv_reservedSMEM_offset_0_alias
	.size		__nv_reservedSMEM_offset_0_alias, 0, 0
	.other		__nv_reservedSMEM_offset_0_alias,@"STO_CUDA_RESERVED_SHARED STV_DEFAULT"
__nv_reservedSMEM_offset_0_alias:
	.zero		0


//--------------------- .nv.global                --------------------------
	.section	.nv.global,"aw",@nobits
.nv.global:
	.type		_ZN40_INTERNAL_b6e4bef4_4_k_cu_68a510d1_228244cute1_E,@object
	.size		_ZN40_INTERNAL_b6e4bef4_4_k_cu_68a510d1_228244cute1_E,(_ZN40_INTERNAL_b6e4bef4_4_k_cu_68a510d1_228244cuda3std3__45__cpo6cbeginE - _ZN40_INTERNAL_b6e4bef4_4_k_cu_68a510d1_228244cute1_E)
_ZN40_INTERNAL_b6e4bef4_4_k_cu_68a510d1_228244cute1_E:
	.zero		1
	.type		_ZN40_INTERNAL_b6e4bef4_4_k_cu_68a510d1_228244cuda3std3__45__cpo6cbeginE,@object
	.size		_ZN40_INTERNAL_b6e4bef4_4_k_cu_68a510d1_228244cuda3std3__45__cpo6cbeginE,(_ZN40_INTERNAL_b6e4bef4_4_k_cu_68a510d1_228244cuda3std3__48in_placeE - _ZN40_INTERNAL_b6e4bef4_4_k_cu_68a510d1_228244cuda3std3__45__cpo6cbeginE)
_ZN40_INTERNAL_b6e4bef4_4_k_cu_68a510d1_228244cuda3std3__45__cpo6cbeginE:
	.zero		1
	.type		_ZN40_INTERNAL_b6e4bef4_4_k_cu_68a510d1_228244cuda3std3__48in_placeE,@object
	.size		_ZN40_INTERNAL_b6e4bef4_4_k_cu_68a510d1_228244cuda3std3__48in_placeE,(_ZN40_INTERNAL_b6e4bef4_4_k_cu_68a510d1_228244cuda3std6ranges3__45__cpo9iter_moveE - _ZN40_INTERNAL_b6e4bef4_4_k_cu_68a510d1_228244cuda3std3__48in_placeE)
_ZN40_INTERNAL_b6e4bef4_4_k_cu_68a510d1_228244cuda3std3__48in_placeE:
	.zero		1
	.type		_ZN40_INTERNAL_b6e4bef4_4_k_cu_68a510d1_228244cuda3std6ranges3__45__cpo9iter_moveE,@object
	.size		_ZN40_INTERNAL_b6e4bef4_4_k_cu_68a510d1_228244cuda3std6ranges3__45__cpo9iter_moveE,(_ZN40_INTERNAL_b6e4bef4_4_k_cu_68a510d1_228244cuda3std3__45__cpo5beginE - _ZN40_INTERNAL_b6e4bef4_4_k_cu_68a510d1_228244cuda3std6ranges3__45__cpo9iter_moveE)
_ZN40_INTERNAL_b6e4bef4_4_k_cu_68a510d1_228244cuda3std6ranges3__45__cpo9iter_moveE:
	.zero		1
	.type		_ZN40_INTERNAL_b6e4bef4_4_k_cu_68a510d1_228244cuda3std3__45__cpo5beginE,@object
	.size		_ZN40_INTERNAL_b6e4bef4_4_k_cu_68a510d1_228244cuda3std3__45__cpo5beginE,(_ZN40_INTERNAL_b6e4bef4_4_k_cu_68a510d1_228244cuda3std3__442_GLOBAL__N__b6e4bef4_4_k_cu_68a510d1_228246ignoreE - _ZN40_INTERNAL_b6e4bef4_4_k_cu_68a510d1_228244cuda3std3__45__cpo5beginE)
_ZN40_INTERNAL_b6e4bef4_4_k_cu_68a510d1_228244cuda3std3__45__cpo5beginE:
	.zero		1
	.type		_ZN40_INTERNAL_b6e4bef4_4_k_cu_68a510d1_228244cuda3std3__442_GLOBAL__N__b6e4bef4_4_k_cu_68a510d1_228246ignoreE,@object
	.size		_ZN40_INTERNAL_b6e4bef4_4_k_cu_68a510d1_228244cuda3std3__442_GLOBAL__N__b6e4bef4_4_k_cu_68a510d1_228246ignoreE,(_ZN40_INTERNAL_b6e4bef4_4_k_cu_68a510d1_228244cute7productE - _ZN40_INTERNAL_b6e4bef4_4_k_cu_68a510d1_228244cuda3std3__442_GLOBAL__N__b6e4bef4_4_k_cu_68a510d1_228246ignoreE)
_ZN40_INTERNAL_b6e4bef4_4_k_cu_68a510d1_228244cuda3std3__442_GLOBAL__N__b6e4bef4_4_k_cu_68a510d1_228246ignoreE:
	.zero		1
	.type		_ZN40_INTERNAL_b6e4bef4_4_k_cu_68a510d1_228244cute7productE,@object
	.size		_ZN40_INTERNAL_b6e4bef4_4_k_cu_68a510d1_228244cute7productE,(_ZN40_INTERNAL_b6e4bef4_4_k_cu_68a510d1_228244cuda3std3__45__cpo3endE - _ZN40_INTERNAL_b6e4bef4_4_k_cu_68a510d1_228244cute7productE)
_ZN40_INTERNAL_b6e4bef4_4_k_cu_68a510d1_228244cute7productE:
	.zero		1
	.type		_ZN40_INTERNAL_b6e4bef4_4_k_cu_68a510d1_228244cuda3std3__45__cpo3endE,@object
	.size		_ZN40_INTERNAL_b6e4bef4_4_k_cu_68a510d1_228244cuda3std3__45__cpo3endE,(_ZN40_INTERNAL_b6e4bef4_4_k_cu_68a510d1_228244cuda3std3__419piecewise_constructE - _ZN40_INTERNAL_b6e4bef4_4_k_cu_68a510d1_228244cuda3std3__45__cpo3endE)
_ZN40_INTERNAL_b6e4bef4_4_k_cu_68a510d1_228244cuda3std3__45__cpo3endE:
	.zero		1
	.type		_ZN40_INTERNAL_b6e4bef4_4_k_cu_68a510d1_228244cuda3std3__419piecewise_constructE,@object
	.size		_ZN40_INTERNAL_b6e4bef4_4_k_cu_68a510d1_228244cuda3std3__419piecewise_constructE,(_ZN40_INTERNAL_b6e4bef4_4_k_cu_68a510d1_228244cuda3std3__45__cpo4cendE - _ZN40_INTERNAL_b6e4bef4_4_k_cu_68a510d1_228244cuda3std3__419piecewise_constructE)
_ZN40_INTERNAL_b6e4bef4_4_k_cu_68a510d1_228244cuda3std3__419piecewise_constructE:
	.zero		1
	.type		_ZN40_INTERNAL_b6e4bef4_4_k_cu_68a510d1_228244cuda3std3__45__cpo4cendE,@object
	.size		_ZN40_INTERNAL_b6e4bef4_4_k_cu_68a510d1_228244cuda3std3__45__cpo4cendE,(_ZN40_INTERNAL_b6e4bef4_4_k_cu_68a510d1_228244cuda3std6ranges3__45__cpo4swapE - _ZN40_INTERNAL_b6e4bef4_4_k_cu_68a510d1_228244cuda3std3__45__cpo4cendE)
_ZN40_INTERNAL_b6e4bef4_4_k_cu_68a510d1_228244cuda3std3__45__cpo4cendE:
	.zero		1
	.type		_ZN40_INTERNAL_b6e4bef4_4_k_cu_68a510d1_228244cuda3std6ranges3__45__cpo4swapE,@object
	.size		_ZN40_INTERNAL_b6e4bef4_4_k_cu_68a510d1_228244cuda3std6ranges3__45__cpo4swapE,(.L_7 - _ZN40_INTERNAL_b6e4bef4_4_k_cu_68a510d1_228244cuda3std6ranges3__45__cpo4swapE)
_ZN40_INTERNAL_b6e4bef4_4_k_cu_68a510d1_228244cuda3std6ranges3__45__cpo4swapE:
	.zero		1
.L_7:


//--------------------- .nv.constant0._ZN7cutlass13device_kernelINS_4gemm6kernel13GemmUniversalIN4cute5tupleIJiiiiEEENS1_10collective13CollectiveMmaINS1_37MainloopSm90TmaGmmaWarpSpecializedFP8ILi22ENS5_IJNS4_1CILi1EEESB_SB_EEENS1_32KernelTmaWarpSpecializedPingpongEEENS5_IJNSA_ILi64EEENSA_ILi256EEENSA_ILi32EEEEEENS_12float_e4m3_tENS5_IJlSB_lEEESJ_SK_NS4_8TiledMMAINS4_8MMA_AtomIJNS4_4SM904GMMA31MMA_64x256x32_F32E4M3E4M3_SS_TNILNSO_7ScaleInE1ELSQ_1EEEEEENS4_6LayoutISC_NS5_IJNSA_ILi0EEESU_SU_EEEEENS5_IJNS4_10UnderscoreESX_SX_EEEEENS4_13SM90_TMA_LOADENS4_14ComposedLayoutINS4_7SwizzleILi1ELi4ELi3EEENS4_18smem_ptr_flag_bitsILi8EEENST_INS5_IJNSA_ILi8EEESH_EEENS5_IJSH_SB_EEEEEEEvNS4_8identityES10_S1A_vS1B_EENS_8epilogue10collective6detail29Sm90TmaWarpSpecializedAdapterINS1E_15DefaultEpilogueISJ_SK_SK_NS1D_6thread17LinearCombinationISJ_Li1EffLNS1I_9ScaleType4KindE0ELNS_15FloatRoundStyleE2ESJ_EENS1_15EpilogueDefaultEEEEEvvEEEEvNT_6ParamsE --------------------------
	.section	.nv.constant0._ZN7cutlass13device_kernelINS_4gemm6kernel13GemmUniversalIN4cute5tupleIJiiiiEEENS1_10collective13CollectiveMmaINS1_37MainloopSm90TmaGmmaWarpSpecializedFP8ILi22ENS5_IJNS4_1CILi1EEESB_SB_EEENS1_32KernelTmaWarpSpecializedPingpongEEENS5_IJNSA_ILi64EEENSA_ILi256EEENSA_ILi32EEEEEENS_12float_e4m3_tENS5_IJlSB_lEEESJ_SK_NS4_8TiledMMAINS4_8MMA_AtomIJNS4_4SM904GMMA31MMA_64x256x32_F32E4M3E4M3_SS_TNILNSO_7ScaleInE1ELSQ_1EEEEEENS4_6LayoutISC_NS5_IJNSA_ILi0EEESU_SU_EEEEENS5_IJNS4_10UnderscoreESX_SX_EEEEENS4_13SM90_TMA_LOADENS4_14ComposedLayoutINS4_7SwizzleILi1ELi4ELi3EEENS4_18smem_ptr_flag_bitsILi8EEENST_INS5_IJNSA_ILi8EEESH_EEENS5_IJSH_SB_EEEEEEEvNS4_8identityES10_S1A_vS1B_EENS_8epilogue10collective6detail29Sm90TmaWarpSpecializedAdapterINS1E_15DefaultEpilogueISJ_SK_SK_NS1D_6thread17LinearCombinationISJ_Li1EffLNS1I_9ScaleType4KindE0ELNS_15FloatRoundStyleE2ESJ_EENS1_15EpilogueDefaultEEEEEvvEEEEvNT_6ParamsE,"a",@progbits
	.sectionflags	@""
	.align	4
.nv.constant0._ZN7cutlass13device_kernelINS_4gemm6kernel13GemmUniversalIN4cute5tupleIJiiiiEEENS1_10collective13CollectiveMmaINS1_37MainloopSm90TmaGmmaWarpSpecializedFP8ILi22ENS5_IJNS4_1CILi1EEESB_SB_EEENS1_32KernelTmaWarpSpecializedPingpongEEENS5_IJNSA_ILi64EEENSA_ILi256EEENSA_ILi32EEEEEENS_12float_e4m3_tENS5_IJlSB_lEEESJ_SK_NS4_8TiledMMAINS4_8MMA_AtomIJNS4_4SM904GMMA31MMA_64x256x32_F32E4M3E4M3_SS_TNILNSO_7ScaleInE1ELSQ_1EEEEEENS4_6LayoutISC_NS5_IJNSA_ILi0EEESU_SU_EEEEENS5_IJNS4_10UnderscoreESX_SX_EEEEENS4_13SM90_TMA_LOADENS4_14ComposedLayoutINS4_7SwizzleILi1ELi4ELi3EEENS4_18smem_ptr_flag_bitsILi8EEENST_INS5_IJNSA_ILi8EEESH_EEENS5_IJSH_SB_EEEEEEEvNS4_8identityES10_S1A_vS1B_EENS_8epilogue10collective6detail29Sm90TmaWarpSpecializedAdapterINS1E_15DefaultEpilogueISJ_SK_SK_NS1D_6thread17LinearCombinationISJ_Li1EffLNS1I_9ScaleType4KindE0ELNS_15FloatRoundStyleE2ESJ_EENS1_15EpilogueDefaultEEEEEvvEEEEvNT_6ParamsE:
	.zero		1664


//--------------------- SYMBOLS --------------------------

	.type		.nv.reservedSmem.offset0,@object
	.size		.nv.reservedSmem.offset0,0x4
